	.target	sm_100a

	.elftype	@"ET_EXEC"


//--------------------- .note.nv.tkinfo           --------------------------
	.section	.note.nv.tkinfo,"",@"SHT_NOTE"
	.sectionflags	@"SHF_NOTE_NV_TKINFO"
	.tkinfo
        /*0018*/ 	.word	0x00000002
        /*0030*/ 	.string	""
        /*0030*/ 	.string	"ptxas"
        /*0030*/ 	.string	"Cuda compilation tools, release 13.0, V13.0.88"
        /*0030*/ 	.string	"Build cuda_13.0.r13.0/compiler.36424714_0"
        /*0030*/ 	.string	"-arch sm_100a -m 64 "



//--------------------- .note.nv.cuinfo           --------------------------
	.section	.note.nv.cuinfo,"",@"SHT_NOTE"
	.sectionflags	@"SHF_NOTE_NV_CUINFO"
        /*0018*/ 	.short	0x0002
        /*001a*/ 	.short	0x0064
        /*001c*/ 	.short	0x0082
	.zero		2


//--------------------- .nv.info                  --------------------------
	.section	.nv.info,"",@"SHT_CUDA_INFO"
	.align	4


	//----- nvinfo : EIATTR_REGCOUNT
	.align		4
        /*0000*/ 	.byte	0x04, 0x2f
        /*0002*/ 	.short	(.L_19 - .L_18)
	.align		4
.L_18:
        /*0004*/ 	.word	index@(_ZN7cutlass13device_kernelINS_4gemm6kernel13GemmUniversalIN4cute5tupleIJiiiiEEENS1_10collective13CollectiveMmaINS1_35MainloopSm100TmaUmmaWarpSpecializedILi7ELi2ELi3ENS5_IJNS4_1CILi2EEENSA_ILi1EEESC_EEEEENS5_IJNSA_ILi256EEENSA_ILi160EEENSA_ILi128EEEEEEaNS5_IJlSC_lEEEaSJ_NS4_8TiledMMAINS4_8MMA_AtomIJNS4_21SM100_MMA_S8_2x1SM_SSIaaiLi256ELi160ELNS4_4UMMA5MajorE0ELSO_0ELNSN_8SaturateE0EEEEEENS4_6LayoutINS5_IJSC_SC_SC_EEENS5_IJNSA_ILi0EEESU_SU_EEEEENS5_IJNS4_10UnderscoreESX_SX_EEEEENS4_18SM100_TMA_2SM_LOADENS4_14ComposedLayoutINS4_7SwizzleILi3ELi4ELi3EEENS4_18smem_ptr_flag_bitsILi8EEENSS_INS5_IJNSA_ILi8EEESH_EEENS5_IJSH_SC_EEEEEEEvNS4_8identityES10_S1A_vS1B_EENS_8epilogue10collective18CollectiveEpilogueINS1D_23Sm100TmaWarpSpecializedILi1ELi1ELi160ELb0ELb0EEEJNS5_IJSH_SG_SH_EEENS5_IJNSS_ISH_SC_EENSS_ISG_SC_EEEEEaSJ_aSJ_NS1D_6fusion15FusionCallbacksIS1H_NS1M_17LinearCombinationIaiaiLNS_15FloatRoundStyleE2EEES1I_S1L_JEEENS4_5SM1004TMEM4LOAD26SM100_TMEM_LOAD_32dp32b32xENS4_13SM90_TMA_LOADENS11_INS12_ILi1ELi4ELi3EEES15_NSS_INS5_IJS16_NSA_ILi32EEEEEENS5_IJS1Y_SC_EEEEEEENS4_39AutoVectorizingCopyWithAssumedAlignmentILi128EEENS4_14SM90_TMA_STOREES22_S24_S24_EEEvvEEEEvNT_6ParamsE)
        /*0008*/ 	.word	0x000000ff


	//----- nvinfo : EIATTR_FRAME_SIZE
	.align		4
.L_19:
        /*000c*/ 	.byte	0x04, 0x11
        /*000e*/ 	.short	(.L_21 - .L_20)
	.align		4
.L_20:
        /*0010*/ 	.word	index@($__internal_2_$__cuda_sm10x_tcgen05_guardrail_trap_unallocated_columns_being_dealloced)
        /*0014*/ 	.word	0x00000018


	//----- nvinfo : EIATTR_FRAME_SIZE
	.align		4
.L_21:
        /*0018*/ 	.byte	0x04, 0x11
        /*001a*/ 	.short	(.L_23 - .L_22)
	.align		4
.L_22:
        /*001c*/ 	.word	index@($__internal_1_$__cuda_sm10x_tcgen05_guardrail_trap_phase_invalid_during_alloc)
        /*0020*/ 	.word	0x00000018


	//----- nvinfo : EIATTR_FRAME_SIZE
	.align		4
.L_23:
        /*0024*/ 	.byte	0x04, 0x11
        /*0026*/ 	.short	(.L_25 - .L_24)
	.align		4
.L_24:
        /*0028*/ 	.word	index@($__internal_0_$__cuda_sm10x_tcgen05_guardrail_trap_col_being_dealloced_not_returned_by_alloc)
        /*002c*/ 	.word	0x00000018


	//----- nvinfo : EIATTR_FRAME_SIZE
	.align		4
.L_25:
        /*0030*/ 	.byte	0x04, 0x11
        /*0032*/ 	.short	(.L_27 - .L_26)
	.align		4
.L_26:
        /*0034*/ 	.word	index@(_ZN7cutlass13device_kernelINS_4gemm6kernel13GemmUniversalIN4cute5tupleIJiiiiEEENS1_10collective13CollectiveMmaINS1_35MainloopSm100TmaUmmaWarpSpecializedILi7ELi2ELi3ENS5_IJNS4_1CILi2EEENSA_ILi1EEESC_EEEEENS5_IJNSA_ILi256EEENSA_ILi160EEENSA_ILi128EEEEEEaNS5_IJlSC_lEEEaSJ_NS4_8TiledMMAINS4_8MMA_AtomIJNS4_21SM100_MMA_S8_2x1SM_SSIaaiLi256ELi160ELNS4_4UMMA5MajorE0ELSO_0ELNSN_8SaturateE0EEEEEENS4_6LayoutINS5_IJSC_SC_SC_EEENS5_IJNSA_ILi0EEESU_SU_EEEEENS5_IJNS4_10UnderscoreESX_SX_EEEEENS4_18SM100_TMA_2SM_LOADENS4_14ComposedLayoutINS4_7SwizzleILi3ELi4ELi3EEENS4_18smem_ptr_flag_bitsILi8EEENSS_INS5_IJNSA_ILi8EEESH_EEENS5_IJSH_SC_EEEEEEEvNS4_8identityES10_S1A_vS1B_EENS_8epilogue10collective18CollectiveEpilogueINS1D_23Sm100TmaWarpSpecializedILi1ELi1ELi160ELb0ELb0EEEJNS5_IJSH_SG_SH_EEENS5_IJNSS_ISH_SC_EENSS_ISG_SC_EEEEEaSJ_aSJ_NS1D_6fusion15FusionCallbacksIS1H_NS1M_17LinearCombinationIaiaiLNS_15FloatRoundStyleE2EEES1I_S1L_JEEENS4_5SM1004TMEM4LOAD26SM100_TMEM_LOAD_32dp32b32xENS4_13SM90_TMA_LOADENS11_INS12_ILi1ELi4ELi3EEES15_NSS_INS5_IJS16_NSA_ILi32EEEEEENS5_IJS1Y_SC_EEEEEEENS4_39AutoVectorizingCopyWithAssumedAlignmentILi128EEENS4_14SM90_TMA_STOREES22_S24_S24_EEEvvEEEEvNT_6ParamsE)
        /*0038*/ 	.word	0x00000018


	//----- nvinfo : EIATTR_MIN_STACK_SIZE
	.align		4
.L_27:
        /*003c*/ 	.byte	0x04, 0x12
        /*003e*/ 	.short	(.L_29 - .L_28)
	.align		4
.L_28:
        /*0040*/ 	.word	index@(_ZN7cutlass13device_kernelINS_4gemm6kernel13GemmUniversalIN4cute5tupleIJiiiiEEENS1_10collective13CollectiveMmaINS1_35MainloopSm100TmaUmmaWarpSpecializedILi7ELi2ELi3ENS5_IJNS4_1CILi2EEENSA_ILi1EEESC_EEEEENS5_IJNSA_ILi256EEENSA_ILi160EEENSA_ILi128EEEEEEaNS5_IJlSC_lEEEaSJ_NS4_8TiledMMAINS4_8MMA_AtomIJNS4_21SM100_MMA_S8_2x1SM_SSIaaiLi256ELi160ELNS4_4UMMA5MajorE0ELSO_0ELNSN_8SaturateE0EEEEEENS4_6LayoutINS5_IJSC_SC_SC_EEENS5_IJNSA_ILi0EEESU_SU_EEEEENS5_IJNS4_10UnderscoreESX_SX_EEEEENS4_18SM100_TMA_2SM_LOADENS4_14ComposedLayoutINS4_7SwizzleILi3ELi4ELi3EEENS4_18smem_ptr_flag_bitsILi8EEENSS_INS5_IJNSA_ILi8EEESH_EEENS5_IJSH_SC_EEEEEEEvNS4_8identityES10_S1A_vS1B_EENS_8epilogue10collective18CollectiveEpilogueINS1D_23Sm100TmaWarpSpecializedILi1ELi1ELi160ELb0ELb0EEEJNS5_IJSH_SG_SH_EEENS5_IJNSS_ISH_SC_EENSS_ISG_SC_EEEEEaSJ_aSJ_NS1D_6fusion15FusionCallbacksIS1H_NS1M_17LinearCombinationIaiaiLNS_15FloatRoundStyleE2EEES1I_S1L_JEEENS4_5SM1004TMEM4LOAD26SM100_TMEM_LOAD_32dp32b32xENS4_13SM90_TMA_LOADENS11_INS12_ILi1ELi4ELi3EEES15_NSS_INS5_IJS16_NSA_ILi32EEEEEENS5_IJS1Y_SC_EEEEEEENS4_39AutoVectorizingCopyWithAssumedAlignmentILi128EEENS4_14SM90_TMA_STOREES22_S24_S24_EEEvvEEEEvNT_6ParamsE)
        /*0044*/ 	.word	0x00000018
.L_29:


//--------------------- .nv.compat                --------------------------
	.section	.nv.compat,"",@"SHT_CUDA_COMPAT_INFO"
	.align	4
        /*0000*/ 	.byte	0x02, 0x09, 0x01, 0x00, 0x02, 0x02, 0x03, 0x00, 0x02, 0x05, 0x06, 0x00, 0x03, 0x07, 0x01, 0x01
        /*0010*/ 	.byte	0x02, 0x03, 0x01, 0x00, 0x02, 0x06, 0x01, 0x00, 0x04, 0x0b, 0x08, 0x00, 0x01, 0x00, 0x00, 0x00
        /*0020*/ 	.byte	0x00, 0x00, 0x00, 0x00


//--------------------- .nv.info._ZN7cutlass13device_kernelINS_4gemm6kernel13GemmUniversalIN4cute5tupleIJiiiiEEENS1_10collective13CollectiveMmaINS1_35MainloopSm100TmaUmmaWarpSpecializedILi7ELi2ELi3ENS5_IJNS4_1CILi2EEENSA_ILi1EEESC_EEEEENS5_IJNSA_ILi256EEENSA_ILi160EEENSA_ILi128EEEEEEaNS5_IJlSC_lEEEaSJ_NS4_8TiledMMAINS4_8MMA_AtomIJNS4_21SM100_MMA_S8_2x1SM_SSIaaiLi256ELi160ELNS4_4UMMA5MajorE0ELSO_0ELNSN_8SaturateE0EEEEEENS4_6LayoutINS5_IJSC_SC_SC_EEENS5_IJNSA_ILi0EEESU_SU_EEEEENS5_IJNS4_10UnderscoreESX_SX_EEEEENS4_18SM100_TMA_2SM_LOADENS4_14ComposedLayoutINS4_7SwizzleILi3ELi4ELi3EEENS4_18smem_ptr_flag_bitsILi8EEENSS_INS5_IJNSA_ILi8EEESH_EEENS5_IJSH_SC_EEEEEEEvNS4_8identityES10_S1A_vS1B_EENS_8epilogue10collective18CollectiveEpilogueINS1D_23Sm100TmaWarpSpecializedILi1ELi1ELi160ELb0ELb0EEEJNS5_IJSH_SG_SH_EEENS5_IJNSS_ISH_SC_EENSS_ISG_SC_EEEEEaSJ_aSJ_NS1D_6fusion15FusionCallbacksIS1H_NS1M_17LinearCombinationIaiaiLNS_15FloatRoundStyleE2EEES1I_S1L_JEEENS4_5SM1004TMEM4LOAD26SM100_TMEM_LOAD_32dp32b32xENS4_13SM90_TMA_LOADENS11_INS12_ILi1ELi4ELi3EEES15_NSS_INS5_IJS16_NSA_ILi32EEEEEENS5_IJS1Y_SC_EEEEEEENS4_39AutoVectorizingCopyWithAssumedAlignmentILi128EEENS4_14SM90_TMA_STOREES22_S24_S24_EEEvvEEEEvNT_6ParamsE --------------------------
	.section	.nv.info._ZN7cutlass13device_kernelINS_4gemm6kernel13GemmUniversalIN4cute5tupleIJiiiiEEENS1_10collective13CollectiveMmaINS1_35MainloopSm100TmaUmmaWarpSpecializedILi7ELi2ELi3ENS5_IJNS4_1CILi2EEENSA_ILi1EEESC_EEEEENS5_IJNSA_ILi256EEENSA_ILi160EEENSA_ILi128EEEEEEaNS5_IJlSC_lEEEaSJ_NS4_8TiledMMAINS4_8MMA_AtomIJNS4_21SM100_MMA_S8_2x1SM_SSIaaiLi256ELi160ELNS4_4UMMA5MajorE0ELSO_0ELNSN_8SaturateE0EEEEEENS4_6LayoutINS5_IJSC_SC_SC_EEENS5_IJNSA_ILi0EEESU_SU_EEEEENS5_IJNS4_10UnderscoreESX_SX_EEEEENS4_18SM100_TMA_2SM_LOADENS4_14ComposedLayoutINS4_7SwizzleILi3ELi4ELi3EEENS4_18smem_ptr_flag_bitsILi8EEENSS_INS5_IJNSA_ILi8EEESH_EEENS5_IJSH_SC_EEEEEEEvNS4_8identityES10_S1A_vS1B_EENS_8epilogue10collective18CollectiveEpilogueINS1D_23Sm100TmaWarpSpecializedILi1ELi1ELi160ELb0ELb0EEEJNS5_IJSH_SG_SH_EEENS5_IJNSS_ISH_SC_EENSS_ISG_SC_EEEEEaSJ_aSJ_NS1D_6fusion15FusionCallbacksIS1H_NS1M_17LinearCombinationIaiaiLNS_15FloatRoundStyleE2EEES1I_S1L_JEEENS4_5SM1004TMEM4LOAD26SM100_TMEM_LOAD_32dp32b32xENS4_13SM90_TMA_LOADENS11_INS12_ILi1ELi4ELi3EEES15_NSS_INS5_IJS16_NSA_ILi32EEEEEENS5_IJS1Y_SC_EEEEEEENS4_39AutoVectorizingCopyWithAssumedAlignmentILi128EEENS4_14SM90_TMA_STOREES22_S24_S24_EEEvvEEEEvNT_6ParamsE,"",@"SHT_CUDA_INFO"
	.sectionflags	@""
	.align	4


	//----- nvinfo : EIATTR_CUDA_API_VERSION
	.align		4
        /*0000*/ 	.byte	0x04, 0x37
        /*0002*/ 	.short	(.L_31 - .L_30)
.L_30:
        /*0004*/ 	.word	0x00000082


	//----- nvinfo : EIATTR_KPARAM_INFO
	.align		4
.L_31:
        /*0008*/ 	.byte	0x04, 0x17
        /*000a*/ 	.short	(.L_33 - .L_32)
.L_32:
        /*000c*/ 	.word	0x00000000
        /*0010*/ 	.short	0x0000
        /*0012*/ 	.short	0x0000
        /*0014*/ 	.byte	0x00, 0xf0, 0x01, 0x20


	//----- nvinfo : EIATTR_AT_ENTRY_FRAGMENTS
	.align		4
.L_33:
        /*0018*/ 	.byte	0x04, 0x4f
        /*001a*/ 	.short	(.L_35 - .L_34)


	//   ....[0]....
.L_34:
        /*001c*/ 	.word	0x00000007


	//----- nvinfo : EIATTR_RESERVED_SMEM_USED
	.align		4
.L_35:
        /*0020*/ 	.byte	0x01, 0x41
	.zero		2


	//----- nvinfo : EIATTR_SPARSE_MMA_MASK
	.align		4
        /*0024*/ 	.byte	0x03, 0x50
        /*0026*/ 	.short	0x0000


	//----- nvinfo : EIATTR_TCGEN05_2CTA_USED
	.align		4
        /*0028*/ 	.byte	0x01, 0x52
	.zero		2


	//----- nvinfo : EIATTR_MAXREG_COUNT
	.align		4
        /*002c*/ 	.byte	0x03, 0x1b
        /*002e*/ 	.short	0x00ff


	//----- nvinfo : EIATTR_NUM_BARRIERS
	.align		4
        /*0030*/ 	.byte	0x02, 0x4c
        /*0032*/ 	.byte	0x07
	.zero		1


	//----- nvinfo : EIATTR_EXTERNS
	.align		4
        /*0034*/ 	.byte	0x04, 0x0f
        /*0036*/ 	.short	(.L_37 - .L_36)


	//   ....[0]....
	.align		4
.L_36:
        /*0038*/ 	.word	index@(__assertfail)


	//----- nvinfo : EIATTR_ANNOTATIONS
	.align		4
.L_37:
        /*003c*/ 	.byte	0x04, 0x55
        /*003e*/ 	.short	(.L_39 - .L_38)


	//   ....[0]....
.L_38:
        /*0040*/ 	.word	0x00000001
        /*0044*/ 	.byte	0xe0, 0x00, 0x00, 0x00, 0x01, 0x00, 0x00, 0x00, 0x80, 0x01, 0x00, 0x00, 0x01, 0x00, 0x00, 0x00
        /*0054*/ 	.byte	0xc0, 0x01, 0x00, 0x00, 0x01, 0x00, 0x00, 0x00, 0x20, 0x4d, 0x00, 0x00, 0x01, 0x00, 0x00, 0x00
        /*0064*/ 	.byte	0xd0, 0x4d, 0x00, 0x00, 0x01, 0x00, 0x00, 0x00, 0x70, 0x52, 0x00, 0x00, 0x01, 0x00, 0x00, 0x00
        /*0074*/ 	.byte	0x90, 0x5c, 0x00, 0x00, 0x01, 0x00, 0x00, 0x00, 0x40, 0x5e, 0x00, 0x00, 0x01, 0x00, 0x00, 0x00
        /*0084*/ 	.byte	0x10, 0x5f, 0x00, 0x00, 0x01, 0x00, 0x00, 0x00, 0xd0, 0x63, 0x00, 0x00, 0x01, 0x00, 0x00, 0x00
        /*0094*/ 	.byte	0xe0, 0x65, 0x00, 0x00, 0x01, 0x00, 0x00, 0x00, 0x30, 0x6e, 0x00, 0x00, 0x01, 0x00, 0x00, 0x00
        /*00a4*/ 	.byte	0xa0, 0x7c, 0x00, 0x00, 0x01, 0x00, 0x00, 0x00, 0xd0, 0x8a, 0x00, 0x00, 0x01, 0x00, 0x00, 0x00
        /*00b4*/ 	.byte	0x30, 0x8b, 0x00, 0x00


	//----- nvinfo : EIATTR_MERCURY_ISA_VERSION
	.align		4
.L_39:
        /*00b8*/ 	.byte	0x03, 0x5f
        /*00ba*/ 	.short	0x0101


	//----- nvinfo : EIATTR_INT_WARP_WIDE_INSTR_OFFSETS
	.align		4
        /*00bc*/ 	.byte	0x04, 0x31
        /*00be*/ 	.short	(.L_41 - .L_40)


	//   ....[0]....
.L_40:
        /*00c0*/ 	.word	0x00000d40


	//   ....[1]....
        /*00c4*/ 	.word	0x00000de0


	//   ....[2]....
        /*00c8*/ 	.word	0x00004290


	//   ....[3]....
        /*00cc*/ 	.word	0x000042b0


	//   ....[4]....
        /*00d0*/ 	.word	0x000042e0


	//   ....[5]....
        /*00d4*/ 	.word	0x00004f10


	//   ....[6]....
        /*00d8*/ 	.word	0x00004f90


	//   ....[7]....
        /*00dc*/ 	.word	0x00004ff0


	//   ....[8]....
        /*00e0*/ 	.word	0x00005050


	//   ....[9]....
        /*00e4*/ 	.word	0x00005110


	//   ....[10]....
        /*00e8*/ 	.word	0x00005130


	//----- nvinfo : EIATTR_COOP_GROUP_MASK_REGIDS
	.align		4
.L_41:
        /*00ec*/ 	.byte	0x04, 0x29
        /*00ee*/ 	.short	(.L_43 - .L_42)


	//   ....[0]....
.L_42:
        /*00f0*/ 	.word	0xffffffff


	//   ....[1]....
        /*00f4*/ 	.word	0xffffffff


	//   ....[2]....
        /*00f8*/ 	.word	0xffffffff


	//   ....[3]....
        /*00fc*/ 	.word	0xffffffff


	//   ....[4]....
        /*0100*/ 	.word	0xffffffff


	//   ....[5]....
        /*0104*/ 	.word	0xffffffff


	//   ....[6]....
        /*0108*/ 	.word	0xffffffff


	//   ....[7]....
        /*010c*/ 	.word	0xffffffff


	//   ....[8]....
        /*0110*/ 	.word	0xffffffff


	//   ....[9]....
        /*0114*/ 	.word	0xffffffff


	//   ....[10]....
        /*0118*/ 	.word	0xffffffff


	//   ....[11]....
        /*011c*/ 	.word	0xffffffff


	//   ....[12]....
        /*0120*/ 	.word	0xffffffff


	//   ....[13]....
        /*0124*/ 	.word	0xffffffff


	//----- nvinfo : EIATTR_COOP_GROUP_INSTR_OFFSETS
	.align		4
.L_43:
        /*0128*/ 	.byte	0x04, 0x28
        /*012a*/ 	.short	(.L_45 - .L_44)


	//   ....[0]....
.L_44:
        /*012c*/ 	.word	0x000000b0


	//   ....[1]....
        /*0130*/ 	.word	0x00000550


	//   ....[2]....
        /*0134*/ 	.word	0x00000730


	//   ....[3]....
        /*0138*/ 	.word	0x00000860


	//   ....[4]....
        /*013c*/ 	.word	0x00000950


	//   ....[5]....
        /*0140*/ 	.word	0x00000ab0


	//   ....[6]....
        /*0144*/ 	.word	0x00000c20


	//   ....[7]....
        /*0148*/ 	.word	0x00000e60


	//   ....[8]....
        /*014c*/ 	.word	0x000020b0


	//   ....[9]....
        /*0150*/ 	.word	0x00003100


	//   ....[10]....
        /*0154*/ 	.word	0x000035d0


	//   ....[11]....
        /*0158*/ 	.word	0x00003600


	//   ....[12]....
        /*015c*/ 	.word	0x00004190


	//   ....[13]....
        /*0160*/ 	.word	0x000043a0


	//----- nvinfo : EIATTR_VRC_CTA_INIT_COUNT
	.align		4
.L_45:
        /*0164*/ 	.byte	0x02, 0x4a
        /*0166*/ 	.byte	0x80
	.zero		1


	//----- nvinfo : EIATTR_SYSCALL_OFFSETS
	.align		4
        /*0168*/ 	.byte	0x04, 0x46
        /*016a*/ 	.short	(.L_47 - .L_46)


	//   ....[0]....
.L_46:
        /*016c*/ 	.word	0x00005b30


	//   ....[1]....
        /*0170*/ 	.word	0x00005c60


	//   ....[2]....
        /*0174*/ 	.word	0x000067a0


	//   ....[3]....
        /*0178*/ 	.word	0x00006910


	//   ....[4]....
        /*017c*/ 	.word	0x00006a80


	//   ....[5]....
        /*0180*/ 	.word	0x00006bf0


	//   ....[6]....
        /*0184*/ 	.word	0x00006d60


	//----- nvinfo : EIATTR_MBARRIER_INSTR_OFFSETS
	.align		4
.L_47:
        /*0188*/ 	.byte	0x04, 0x39
        /*018a*/ 	.short	(.L_49 - .L_48)


	//   ....[0]....
.L_48:
        /*018c*/ 	.word	0x00000640
        /*0190*/ 	.word	0x000000ff
        /*0194*/ 	.word	0x00000000
        /*0198*/ 	.short	0x0100
        /*019a*/ 	.byte	0x04
	.zero		1


	//   ....[1]....
        /*019c*/ 	.word	0x00000650
        /*01a0*/ 	.word	0x000000ff
        /*01a4*/ 	.word	0x00000038
        /*01a8*/ 	.short	0x0100
        /*01aa*/ 	.byte	0x04
	.zero		1


	//   ....[2]....
        /*01ac*/ 	.word	0x00000660
        /*01b0*/ 	.word	0x000000ff
        /*01b4*/ 	.word	0x00000008
        /*01b8*/ 	.short	0x0100
        /*01ba*/ 	.byte	0x04
	.zero		1


	//   ....[3]....
        /*01bc*/ 	.word	0x00000670
        /*01c0*/ 	.word	0x000000ff
        /*01c4*/ 	.word	0x00000040
        /*01c8*/ 	.short	0x0100
        /*01ca*/ 	.byte	0x04
	.zero		1


	//   ....[4]....
        /*01cc*/ 	.word	0x00000680
        /*01d0*/ 	.word	0x000000ff
        /*01d4*/ 	.word	0x00000010
        /*01d8*/ 	.short	0x0100
        /*01da*/ 	.byte	0x04
	.zero		1


	//   ....[5]....
        /*01dc*/ 	.word	0x00000690
        /*01e0*/ 	.word	0x000000ff
        /*01e4*/ 	.word	0x00000048
        /*01e8*/ 	.short	0x0100
        /*01ea*/ 	.byte	0x04
	.zero		1


	//   ....[6]....
        /*01ec*/ 	.word	0x000006a0
        /*01f0*/ 	.word	0x000000ff
        /*01f4*/ 	.word	0x00000018
        /*01f8*/ 	.short	0x0100
        /*01fa*/ 	.byte	0x04
	.zero		1


	//   ....[7]....
        /*01fc*/ 	.word	0x000006b0
        /*0200*/ 	.word	0x000000ff
        /*0204*/ 	.word	0x00000050
        /*0208*/ 	.short	0x0100
        /*020a*/ 	.byte	0x04
	.zero		1


	//   ....[8]....
        /*020c*/ 	.word	0x000006c0
        /*0210*/ 	.word	0x000000ff
        /*0214*/ 	.word	0x00000020
        /*0218*/ 	.short	0x0100
        /*021a*/ 	.byte	0x04
	.zero		1


	//   ....[9]....
        /*021c*/ 	.word	0x000006d0
        /*0220*/ 	.word	0x000000ff
        /*0224*/ 	.word	0x00000058
        /*0228*/ 	.short	0x0100
        /*022a*/ 	.byte	0x04
	.zero		1


	//   ....[10]....
        /*022c*/ 	.word	0x000006e0
        /*0230*/ 	.word	0x000000ff
        /*0234*/ 	.word	0x00000028
        /*0238*/ 	.short	0x0100
        /*023a*/ 	.byte	0x04
	.zero		1


	//   ....[11]....
        /*023c*/ 	.word	0x000006f0
        /*0240*/ 	.word	0x000000ff
        /*0244*/ 	.word	0x00000060
        /*0248*/ 	.short	0x0100
        /*024a*/ 	.byte	0x04
	.zero		1


	//   ....[12]....
        /*024c*/ 	.word	0x00000700
        /*0250*/ 	.word	0x000000ff
        /*0254*/ 	.word	0x00000030
        /*0258*/ 	.short	0x0100
        /*025a*/ 	.byte	0x04
	.zero		1


	//   ....[13]....
        /*025c*/ 	.word	0x00000710
        /*0260*/ 	.word	0x000000ff
        /*0264*/ 	.word	0x00000068
        /*0268*/ 	.short	0x0100
        /*026a*/ 	.byte	0x04
	.zero		1


	//   ....[14]....
        /*026c*/ 	.word	0x00000830
        /*0270*/ 	.word	0x000000ff
        /*0274*/ 	.word	0x00000070
        /*0278*/ 	.short	0x0100
        /*027a*/ 	.byte	0x04
	.zero		1


	//   ....[15]....
        /*027c*/ 	.word	0x00000840
        /*0280*/ 	.word	0x000000ff
        /*0284*/ 	.word	0x00000078
        /*0288*/ 	.short	0x0100
        /*028a*/ 	.byte	0x04
	.zero		1


	//   ....[16]....
        /*028c*/ 	.word	0x00000920
        /*0290*/ 	.word	0x000000ff
        /*0294*/ 	.word	0x00000080
        /*0298*/ 	.short	0x0100
        /*029a*/ 	.byte	0x04
	.zero		1


	//   ....[17]....
        /*029c*/ 	.word	0x00000930
        /*02a0*/ 	.word	0x000000ff
        /*02a4*/ 	.word	0x00000088
        /*02a8*/ 	.short	0x0100
        /*02aa*/ 	.byte	0x04
	.zero		1


	//   ....[18]....
        /*02ac*/ 	.word	0x00000a60
        /*02b0*/ 	.word	0x000000ff
        /*02b4*/ 	.word	0x00000090
        /*02b8*/ 	.short	0x0100
        /*02ba*/ 	.byte	0x04
	.zero		1


	//   ....[19]....
        /*02bc*/ 	.word	0x00000a70
        /*02c0*/ 	.word	0x000000ff
        /*02c4*/ 	.word	0x000000a0
        /*02c8*/ 	.short	0x0100
        /*02ca*/ 	.byte	0x04
	.zero		1


	//   ....[20]....
        /*02cc*/ 	.word	0x00000a80
        /*02d0*/ 	.word	0x000000ff
        /*02d4*/ 	.word	0x00000098
        /*02d8*/ 	.short	0x0100
        /*02da*/ 	.byte	0x04
	.zero		1


	//   ....[21]....
        /*02dc*/ 	.word	0x00000a90
        /*02e0*/ 	.word	0x000000ff
        /*02e4*/ 	.word	0x000000a8
        /*02e8*/ 	.short	0x0100
        /*02ea*/ 	.byte	0x04
	.zero		1


	//   ....[22]....
        /*02ec*/ 	.word	0x00000bb0
        /*02f0*/ 	.word	0x000000ff
        /*02f4*/ 	.word	0x000000b0
        /*02f8*/ 	.short	0x0100
        /*02fa*/ 	.byte	0x04
	.zero		1


	//   ....[23]....
        /*02fc*/ 	.word	0x00000bc0
        /*0300*/ 	.word	0x000000ff
        /*0304*/ 	.word	0x000000c8
        /*0308*/ 	.short	0x0100
        /*030a*/ 	.byte	0x04
	.zero		1


	//   ....[24]....
        /*030c*/ 	.word	0x00000bd0
        /*0310*/ 	.word	0x000000ff
        /*0314*/ 	.word	0x000000b8
        /*0318*/ 	.short	0x0100
        /*031a*/ 	.byte	0x04
	.zero		1


	//   ....[25]....
        /*031c*/ 	.word	0x00000be0
        /*0320*/ 	.word	0x000000ff
        /*0324*/ 	.word	0x000000d0
        /*0328*/ 	.short	0x0100
        /*032a*/ 	.byte	0x04
	.zero		1


	//   ....[26]....
        /*032c*/ 	.word	0x00000bf0
        /*0330*/ 	.word	0x000000ff
        /*0334*/ 	.word	0x000000c0
        /*0338*/ 	.short	0x0100
        /*033a*/ 	.byte	0x04
	.zero		1


	//   ....[27]....
        /*033c*/ 	.word	0x00000c00
        /*0340*/ 	.word	0x000000ff
        /*0344*/ 	.word	0x000000d8
        /*0348*/ 	.short	0x0100
        /*034a*/ 	.byte	0x04
	.zero		1


	//   ....[28]....
        /*034c*/ 	.word	0x00000cf0
        /*0350*/ 	.word	0x000000ff
        /*0354*/ 	.word	0x000000e0
        /*0358*/ 	.short	0x0100
        /*035a*/ 	.byte	0x04
	.zero		1


	//   ....[29]....
        /*035c*/ 	.word	0x00000d00
        /*0360*/ 	.word	0x000000ff
        /*0364*/ 	.word	0x000000f0
        /*0368*/ 	.short	0x0100
        /*036a*/ 	.byte	0x04
	.zero		1


	//   ....[30]....
        /*036c*/ 	.word	0x00000d10
        /*0370*/ 	.word	0x000000ff
        /*0374*/ 	.word	0x000000e8
        /*0378*/ 	.short	0x0100
        /*037a*/ 	.byte	0x04
	.zero		1


	//   ....[31]....
        /*037c*/ 	.word	0x00000d20
        /*0380*/ 	.word	0x000000ff
        /*0384*/ 	.word	0x000000f8
        /*0388*/ 	.short	0x0100
        /*038a*/ 	.byte	0x04
	.zero		1


	//   ....[32]....
        /*038c*/ 	.word	0x00000e20
        /*0390*/ 	.word	0x000000ff
        /*0394*/ 	.word	0x00000100
        /*0398*/ 	.short	0x0100
        /*039a*/ 	.byte	0x04
	.zero		1


	//   ....[33]....
        /*039c*/ 	.word	0x000018e0
        /*03a0*/ 	.word	0x00000003
        /*03a4*/ 	.word	0x000000f0
        /*03a8*/ 	.short	0x010a
        /*03aa*/ 	.byte	0xff
	.zero		1


	//   ....[34]....
        /*03ac*/ 	.word	0x00001910
        /*03b0*/ 	.word	0x00000003
        /*03b4*/ 	.word	0x000000e0
        /*03b8*/ 	.short	0x0101
        /*03ba*/ 	.byte	0xff
	.zero		1


	//   ....[35]....
        /*03bc*/ 	.word	0x000019e0
        /*03c0*/ 	.word	0x000000ff
        /*03c4*/ 	.word	0x00000038
        /*03c8*/ 	.short	0x010a
        /*03ca*/ 	.byte	0x06
	.zero		1


	//   ....[36]....
        /*03cc*/ 	.word	0x00001ab0
        /*03d0*/ 	.word	0x000000ff
        /*03d4*/ 	.word	0x00000038
        /*03d8*/ 	.short	0x010a
        /*03da*/ 	.byte	0x21
	.zero		1


	//   ....[37]....
        /*03dc*/ 	.word	0x00001c60
        /*03e0*/ 	.word	0x000000ff
        /*03e4*/ 	.word	0x00000038
        /*03e8*/ 	.short	0x010a
        /*03ea*/ 	.byte	0x08
	.zero		1


	//   ....[38]....
        /*03ec*/ 	.word	0x00001d60
        /*03f0*/ 	.word	0x000000ff
        /*03f4*/ 	.word	0x00000088
        /*03f8*/ 	.short	0x0101
        /*03fa*/ 	.byte	0x04
	.zero		1


	//   ....[39]....
        /*03fc*/ 	.word	0x00001d80
        /*0400*/ 	.word	0x000000ff
        /*0404*/ 	.word	0x00000038
        /*0408*/ 	.short	0x010a
        /*040a*/ 	.byte	0x06
	.zero		1


	//   ....[40]....
        /*040c*/ 	.word	0x00001e00
        /*0410*/ 	.word	0x000000ff
        /*0414*/ 	.word	0x00000038
        /*0418*/ 	.short	0x010a
        /*041a*/ 	.byte	0x11
	.zero		1


	//   ....[41]....
        /*041c*/ 	.word	0x00001f90
        /*0420*/ 	.word	0x000000ff
        /*0424*/ 	.word	0x00000038
        /*0428*/ 	.short	0x010a
        /*042a*/ 	.byte	0x08
	.zero		1


	//   ....[42]....
        /*042c*/ 	.word	0x000020e0
        /*0430*/ 	.word	0x00000003
        /*0434*/ 	.word	0x00000090
        /*0438*/ 	.short	0x010a
        /*043a*/ 	.byte	0xff
	.zero		1


	//   ....[43]....
        /*043c*/ 	.word	0x00002230
        /*0440*/ 	.word	0x00000000
        /*0444*/ 	.word	0x00000000
        /*0448*/ 	.short	0x0101
        /*044a*/ 	.byte	0xff
	.zero		1


	//   ....[44]....
        /*044c*/ 	.word	0x000027d0
        /*0450*/ 	.word	0x000000ff
        /*0454*/ 	.word	0x00000000
        /*0458*/ 	.short	0x010a
        /*045a*/ 	.byte	0x04
	.zero		1


	//   ....[45]....
        /*045c*/ 	.word	0x00002860
        /*0460*/ 	.word	0x000000ff
        /*0464*/ 	.word	0x00000000
        /*0468*/ 	.short	0x010a
        /*046a*/ 	.byte	0x05
	.zero		1


	//   ....[46]....
        /*046c*/ 	.word	0x000028f0
        /*0470*/ 	.word	0x000000ff
        /*0474*/ 	.word	0x00000000
        /*0478*/ 	.short	0x010a
        /*047a*/ 	.byte	0x05
	.zero		1


	//   ....[47]....
        /*047c*/ 	.word	0x00002980
        /*0480*/ 	.word	0x000000ff
        /*0484*/ 	.word	0x00000000
        /*0488*/ 	.short	0x010a
        /*048a*/ 	.byte	0x05
	.zero		1


	//   ....[48]....
        /*048c*/ 	.word	0x00002a10
        /*0490*/ 	.word	0x000000ff
        /*0494*/ 	.word	0x00000000
        /*0498*/ 	.short	0x010a
        /*049a*/ 	.byte	0x05
	.zero		1


	//   ....[49]....
        /*049c*/ 	.word	0x00002aa0
        /*04a0*/ 	.word	0x000000ff
        /*04a4*/ 	.word	0x00000000
        /*04a8*/ 	.short	0x010a
        /*04aa*/ 	.byte	0x05
	.zero		1


	//   ....[50]....
        /*04ac*/ 	.word	0x00002b40
        /*04b0*/ 	.word	0x00000000
        /*04b4*/ 	.word	0x00000000
        /*04b8*/ 	.short	0x010a
        /*04ba*/ 	.byte	0xff
	.zero		1


	//   ....[51]....
        /*04bc*/ 	.word	0x00002c60
        /*04c0*/ 	.word	0x00000002
        /*04c4*/ 	.word	0x000000e0
        /*04c8*/ 	.short	0x010a
        /*04ca*/ 	.byte	0xff
	.zero		1


	//   ....[52]....
        /*04cc*/ 	.word	0x00002cc0
        /*04d0*/ 	.word	0x00000004
        /*04d4*/ 	.word	0x00000000
        /*04d8*/ 	.short	0x0101
        /*04da*/ 	.byte	0xff
	.zero		1


	//   ....[53]....
        /*04dc*/ 	.word	0x00002ce0
        /*04e0*/ 	.word	0x000000ff
        /*04e4*/ 	.word	0x000000a0
        /*04e8*/ 	.short	0x010a
        /*04ea*/ 	.byte	0x04
	.zero		1


	//   ....[54]....
        /*04ec*/ 	.word	0x00002e00
        /*04f0*/ 	.word	0x00000002
        /*04f4*/ 	.word	0x00000090
        /*04f8*/ 	.short	0x010a
        /*04fa*/ 	.byte	0xff
	.zero		1


	//   ....[55]....
        /*04fc*/ 	.word	0x00002f10
        /*0500*/ 	.word	0x00000002
        /*0504*/ 	.word	0x00000000
        /*0508*/ 	.short	0x0101
        /*050a*/ 	.byte	0xff
	.zero		1


	//   ....[56]....
        /*050c*/ 	.word	0x00002fa0
        /*0510*/ 	.word	0x000000ff
        /*0514*/ 	.word	0x000000a0
        /*0518*/ 	.short	0x0106
        /*051a*/ 	.byte	0x04
	.zero		1


	//   ....[57]....
        /*051c*/ 	.word	0x00002fc0
        /*0520*/ 	.word	0x000000ff
        /*0524*/ 	.word	0x000000a0
        /*0528*/ 	.short	0x010a
        /*052a*/ 	.byte	0x04
	.zero		1


	//   ....[58]....
        /*052c*/ 	.word	0x00003050
        /*0530*/ 	.word	0x000000ff
        /*0534*/ 	.word	0x000000a0
        /*0538*/ 	.short	0x0106
        /*053a*/ 	.byte	0x07
	.zero		1


	//   ....[59]....
        /*053c*/ 	.word	0x00003090
        /*0540*/ 	.word	0x00000000
        /*0544*/ 	.word	0x000000a0
        /*0548*/ 	.short	0x010a
        /*054a*/ 	.byte	0xff
	.zero		1


	//   ....[60]....
        /*054c*/ 	.word	0x000032d0
        /*0550*/ 	.word	0x000000ff
        /*0554*/ 	.word	0x00000008
        /*0558*/ 	.short	0x010a
        /*055a*/ 	.byte	0x06
	.zero		1


	//   ....[61]....
        /*055c*/ 	.word	0x000032f0
        /*0560*/ 	.word	0x000000ff
        /*0564*/ 	.word	0x00000008
        /*0568*/ 	.short	0x010a
        /*056a*/ 	.byte	0x06
	.zero		1


	//   ....[62]....
        /*056c*/ 	.word	0x00003480
        /*0570*/ 	.word	0x000000ff
        /*0574*/ 	.word	0x00000008
        /*0578*/ 	.short	0x010a
        /*057a*/ 	.byte	0x06
	.zero		1


	//   ....[63]....
        /*057c*/ 	.word	0x000034a0
        /*0580*/ 	.word	0x000000ff
        /*0584*/ 	.word	0x00000008
        /*0588*/ 	.short	0x010a
        /*058a*/ 	.byte	0x06
	.zero		1


	//   ....[64]....
        /*058c*/ 	.word	0x00003560
        /*0590*/ 	.word	0x000000ff
        /*0594*/ 	.word	0x00000000
        /*0598*/ 	.short	0x0101
        /*059a*/ 	.byte	0x04
	.zero		1


	//   ....[65]....
        /*059c*/ 	.word	0x000038a0
        /*05a0*/ 	.word	0x00000000
        /*05a4*/ 	.word	0x00000090
        /*05a8*/ 	.short	0x010a
        /*05aa*/ 	.byte	0xff
	.zero		1


	//   ....[66]....
        /*05ac*/ 	.word	0x00003960
        /*05b0*/ 	.word	0x00000000
        /*05b4*/ 	.word	0x00000000
        /*05b8*/ 	.short	0x0101
        /*05ba*/ 	.byte	0xff
	.zero		1


	//   ....[67]....
        /*05bc*/ 	.word	0x00003a10
        /*05c0*/ 	.word	0x000000ff
        /*05c4*/ 	.word	0x00000000
        /*05c8*/ 	.short	0x010a
        /*05ca*/ 	.byte	0x05
	.zero		1


	//   ....[68]....
        /*05cc*/ 	.word	0x00003a20
        /*05d0*/ 	.word	0x000000ff
        /*05d4*/ 	.word	0x000000c8
        /*05d8*/ 	.short	0x010a
        /*05da*/ 	.byte	0x1f
	.zero		1


	//   ....[69]....
        /*05dc*/ 	.word	0x00003ad0
        /*05e0*/ 	.word	0x000000ff
        /*05e4*/ 	.word	0x00000000
        /*05e8*/ 	.short	0x010a
        /*05ea*/ 	.byte	0x07
	.zero		1


	//   ....[70]....
        /*05ec*/ 	.word	0x00003c00
        /*05f0*/ 	.word	0x000000ff
        /*05f4*/ 	.word	0x00000000
        /*05f8*/ 	.short	0x010a
        /*05fa*/ 	.byte	0x06
	.zero		1


	//   ....[71]....
        /*05fc*/ 	.word	0x00003f10
        /*0600*/ 	.word	0x000000ff
        /*0604*/ 	.word	0x00000000
        /*0608*/ 	.short	0x010a
        /*060a*/ 	.byte	0x04
	.zero		1


	//   ....[72]....
        /*060c*/ 	.word	0x00003fa0
        /*0610*/ 	.word	0x000000ff
        /*0614*/ 	.word	0x00000000
        /*0618*/ 	.short	0x010a
        /*061a*/ 	.byte	0x05
	.zero		1


	//   ....[73]....
        /*061c*/ 	.word	0x00004040
        /*0620*/ 	.word	0x00000000
        /*0624*/ 	.word	0x00000000
        /*0628*/ 	.short	0x010a
        /*062a*/ 	.byte	0xff
	.zero		1


	//   ....[74]....
        /*062c*/ 	.word	0x00004080
        /*0630*/ 	.word	0x00000000
        /*0634*/ 	.word	0x00000000
        /*0638*/ 	.short	0x010a
        /*063a*/ 	.byte	0xff
	.zero		1


	//   ....[75]....
        /*063c*/ 	.word	0x000040f0
        /*0640*/ 	.word	0x000000ff
        /*0644*/ 	.word	0x00000000
        /*0648*/ 	.short	0x0101
        /*064a*/ 	.byte	0x04
	.zero		1


	//   ....[76]....
        /*064c*/ 	.word	0x00004130
        /*0650*/ 	.word	0x000000ff
        /*0654*/ 	.word	0x00000100
        /*0658*/ 	.short	0x010a
        /*065a*/ 	.byte	0x1b
	.zero		1


	//   ....[77]....
        /*065c*/ 	.word	0x00004180
        /*0660*/ 	.word	0x000000ff
        /*0664*/ 	.word	0x00000000
        /*0668*/ 	.short	0x0101
        /*066a*/ 	.byte	0x04
	.zero		1


	//   ....[78]....
        /*066c*/ 	.word	0x00004630
        /*0670*/ 	.word	0x00000003
        /*0674*/ 	.word	0x00000090
        /*0678*/ 	.short	0x010a
        /*067a*/ 	.byte	0xff
	.zero		1


	//   ....[79]....
        /*067c*/ 	.word	0x000047a0
        /*0680*/ 	.word	0x00000000
        /*0684*/ 	.word	0x00000000
        /*0688*/ 	.short	0x0101
        /*068a*/ 	.byte	0xff
	.zero		1


	//   ....[80]....
        /*068c*/ 	.word	0x00004c60
        /*0690*/ 	.word	0x000000ff
        /*0694*/ 	.word	0x00000088
        /*0698*/ 	.short	0x010a
        /*069a*/ 	.byte	0x1d
	.zero		1


	//   ....[81]....
        /*069c*/ 	.word	0x00004e30
        /*06a0*/ 	.word	0x000000ff
        /*06a4*/ 	.word	0x00000078
        /*06a8*/ 	.short	0x010a
        /*06aa*/ 	.byte	0x1d
	.zero		1


	//   ....[82]....
        /*06ac*/ 	.word	0x00005150
        /*06b0*/ 	.word	0x000000ff
        /*06b4*/ 	.word	0x00000070
        /*06b8*/ 	.short	0x010b
        /*06ba*/ 	.byte	0x1d
	.zero		1


	//   ....[83]....
        /*06bc*/ 	.word	0x00005160
        /*06c0*/ 	.word	0x000000ff
        /*06c4*/ 	.word	0x00000000
        /*06c8*/ 	.short	0x0101
        /*06ca*/ 	.byte	0x2c
	.zero		1


	//   ....[84]....
        /*06cc*/ 	.word	0x000051a0
        /*06d0*/ 	.word	0x00000000
        /*06d4*/ 	.word	0x00000078
        /*06d8*/ 	.short	0x010a
        /*06da*/ 	.byte	0xff
	.zero		1


	//   ....[85]....
        /*06dc*/ 	.word	0x000053a0
        /*06e0*/ 	.word	0x000000ff
        /*06e4*/ 	.word	0x00000090
        /*06e8*/ 	.short	0x010a
        /*06ea*/ 	.byte	0x04
	.zero		1


	//   ....[86]....
        /*06ec*/ 	.word	0x00005470
        /*06f0*/ 	.word	0x000000ff
        /*06f4*/ 	.word	0x00000000
        /*06f8*/ 	.short	0x0101
        /*06fa*/ 	.byte	0x04
	.zero		1


	//   ....[87]....
        /*06fc*/ 	.word	0x00006140
        /*0700*/ 	.word	0x000000ff
        /*0704*/ 	.word	0x00000070
        /*0708*/ 	.short	0x010a
        /*070a*/ 	.byte	0x2c
	.zero		1


	//   ....[88]....
        /*070c*/ 	.word	0x00006150
        /*0710*/ 	.word	0x00000000
        /*0714*/ 	.word	0x000000b0
        /*0718*/ 	.short	0x010a
        /*071a*/ 	.byte	0xff
	.zero		1


	//   ....[89]....
        /*071c*/ 	.word	0x000063a0
        /*0720*/ 	.word	0x000000ff
        /*0724*/ 	.word	0x00000070
        /*0728*/ 	.short	0x010a
        /*072a*/ 	.byte	0x2c
	.zero		1


	//   ....[90]....
        /*072c*/ 	.word	0x000065c0
        /*0730*/ 	.word	0x000000ff
        /*0734*/ 	.word	0x00000000
        /*0738*/ 	.short	0x0101
        /*073a*/ 	.byte	0x04
	.zero		1


	//   ....[91]....
        /*073c*/ 	.word	0x00006680
        /*0740*/ 	.word	0x00000000
        /*0744*/ 	.word	0x000000b0
        /*0748*/ 	.short	0x010a
        /*074a*/ 	.byte	0xff
	.zero		1


	//   ....[92]....
        /*074c*/ 	.word	0x00008750
        /*0750*/ 	.word	0x000000ff
        /*0754*/ 	.word	0x00000000
        /*0758*/ 	.short	0x0101
        /*075a*/ 	.byte	0x05
	.zero		1


	//   ....[93]....
        /*075c*/ 	.word	0x00009fb0
        /*0760*/ 	.word	0x00000003
        /*0764*/ 	.word	0x000000f0
        /*0768*/ 	.short	0x010a
        /*076a*/ 	.byte	0xff
	.zero		1


	//   ....[94]....
        /*076c*/ 	.word	0x0000a010
        /*0770*/ 	.word	0x00000000
        /*0774*/ 	.word	0x00000038
        /*0778*/ 	.short	0x010a
        /*077a*/ 	.byte	0xff
	.zero		1


	//   ....[95]....
        /*077c*/ 	.word	0x0000a070
        /*0780*/ 	.word	0x00000000
        /*0784*/ 	.word	0x00000038
        /*0788*/ 	.short	0x010a
        /*078a*/ 	.byte	0xff
	.zero		1


	//   ....[96]....
        /*078c*/ 	.word	0x0000a0c0
        /*0790*/ 	.word	0x00000003
        /*0794*/ 	.word	0x00000090
        /*0798*/ 	.short	0x010a
        /*079a*/ 	.byte	0xff
	.zero		1


	//   ....[97]....
        /*079c*/ 	.word	0x0000a120
        /*07a0*/ 	.word	0x00000000
        /*07a4*/ 	.word	0x00000000
        /*07a8*/ 	.short	0x010a
        /*07aa*/ 	.byte	0xff
	.zero		1


	//   ....[98]....
        /*07ac*/ 	.word	0x0000a180
        /*07b0*/ 	.word	0x00000000
        /*07b4*/ 	.word	0x00000000
        /*07b8*/ 	.short	0x010a
        /*07ba*/ 	.byte	0xff
	.zero		1


	//   ....[99]....
        /*07bc*/ 	.word	0x0000a1e0
        /*07c0*/ 	.word	0x00000000
        /*07c4*/ 	.word	0x00000000
        /*07c8*/ 	.short	0x010a
        /*07ca*/ 	.byte	0xff
	.zero		1


	//   ....[100]....
        /*07cc*/ 	.word	0x0000a240
        /*07d0*/ 	.word	0x00000000
        /*07d4*/ 	.word	0x00000000
        /*07d8*/ 	.short	0x010a
        /*07da*/ 	.byte	0xff
	.zero		1


	//   ....[101]....
        /*07dc*/ 	.word	0x0000a2a0
        /*07e0*/ 	.word	0x00000000
        /*07e4*/ 	.word	0x00000000
        /*07e8*/ 	.short	0x010a
        /*07ea*/ 	.byte	0xff
	.zero		1


	//   ....[102]....
        /*07ec*/ 	.word	0x0000a300
        /*07f0*/ 	.word	0x00000000
        /*07f4*/ 	.word	0x00000000
        /*07f8*/ 	.short	0x010a
        /*07fa*/ 	.byte	0xff
	.zero		1


	//   ....[103]....
        /*07fc*/ 	.word	0x0000a350
        /*0800*/ 	.word	0x00000002
        /*0804*/ 	.word	0x000000e0
        /*0808*/ 	.short	0x010a
        /*080a*/ 	.byte	0xff
	.zero		1


	//   ....[104]....
        /*080c*/ 	.word	0x0000a3b0
        /*0810*/ 	.word	0x00000002
        /*0814*/ 	.word	0x000000a0
        /*0818*/ 	.short	0x010a
        /*081a*/ 	.byte	0xff
	.zero		1


	//   ....[105]....
        /*081c*/ 	.word	0x0000a400
        /*0820*/ 	.word	0x00000002
        /*0824*/ 	.word	0x00000090
        /*0828*/ 	.short	0x010a
        /*082a*/ 	.byte	0xff
	.zero		1


	//   ....[106]....
        /*082c*/ 	.word	0x0000a460
        /*0830*/ 	.word	0x00000000
        /*0834*/ 	.word	0x000000a0
        /*0838*/ 	.short	0x010a
        /*083a*/ 	.byte	0xff
	.zero		1


	//   ....[107]....
        /*083c*/ 	.word	0x0000a4c0
        /*0840*/ 	.word	0x00000000
        /*0844*/ 	.word	0x00000008
        /*0848*/ 	.short	0x010a
        /*084a*/ 	.byte	0xff
	.zero		1


	//   ....[108]....
        /*084c*/ 	.word	0x0000a5b0
        /*0850*/ 	.word	0x00000000
        /*0854*/ 	.word	0x00000008
        /*0858*/ 	.short	0x010a
        /*085a*/ 	.byte	0xff
	.zero		1


	//   ....[109]....
        /*085c*/ 	.word	0x0000a600
        /*0860*/ 	.word	0x00000000
        /*0864*/ 	.word	0x00000090
        /*0868*/ 	.short	0x010a
        /*086a*/ 	.byte	0xff
	.zero		1


	//   ....[110]....
        /*086c*/ 	.word	0x0000a660
        /*0870*/ 	.word	0x00000000
        /*0874*/ 	.word	0x000000c8
        /*0878*/ 	.short	0x010a
        /*087a*/ 	.byte	0xff
	.zero		1


	//   ....[111]....
        /*087c*/ 	.word	0x0000a6c0
        /*0880*/ 	.word	0x00000000
        /*0884*/ 	.word	0x00000000
        /*0888*/ 	.short	0x010a
        /*088a*/ 	.byte	0xff
	.zero		1


	//   ....[112]....
        /*088c*/ 	.word	0x0000a720
        /*0890*/ 	.word	0x00000000
        /*0894*/ 	.word	0x00000000
        /*0898*/ 	.short	0x010a
        /*089a*/ 	.byte	0xff
	.zero		1


	//   ....[113]....
        /*089c*/ 	.word	0x0000a780
        /*08a0*/ 	.word	0x00000000
        /*08a4*/ 	.word	0x00000000
        /*08a8*/ 	.short	0x010a
        /*08aa*/ 	.byte	0xff
	.zero		1


	//   ....[114]....
        /*08ac*/ 	.word	0x0000a7e0
        /*08b0*/ 	.word	0x00000000
        /*08b4*/ 	.word	0x00000100
        /*08b8*/ 	.short	0x010a
        /*08ba*/ 	.byte	0xff
	.zero		1


	//   ....[115]....
        /*08bc*/ 	.word	0x0000a830
        /*08c0*/ 	.word	0x00000003
        /*08c4*/ 	.word	0x00000090
        /*08c8*/ 	.short	0x010a
        /*08ca*/ 	.byte	0xff
	.zero		1


	//   ....[116]....
        /*08cc*/ 	.word	0x0000a890
        /*08d0*/ 	.word	0x00000000
        /*08d4*/ 	.word	0x00000088
        /*08d8*/ 	.short	0x010a
        /*08da*/ 	.byte	0xff
	.zero		1


	//   ....[117]....
        /*08dc*/ 	.word	0x0000a8f0
        /*08e0*/ 	.word	0x00000003
        /*08e4*/ 	.word	0x00000078
        /*08e8*/ 	.short	0x010a
        /*08ea*/ 	.byte	0xff
	.zero		1


	//   ....[118]....
        /*08ec*/ 	.word	0x0000a950
        /*08f0*/ 	.word	0x00000000
        /*08f4*/ 	.word	0x00000090
        /*08f8*/ 	.short	0x010a
        /*08fa*/ 	.byte	0xff
	.zero		1


	//   ....[119]....
        /*08fc*/ 	.word	0x0000a9b0
        /*0900*/ 	.word	0x00000003
        /*0904*/ 	.word	0x00000070
        /*0908*/ 	.short	0x010a
        /*090a*/ 	.byte	0xff
	.zero		1


	//   ....[120]....
        /*090c*/ 	.word	0x0000aa00
        /*0910*/ 	.word	0x00000000
        /*0914*/ 	.word	0x000000b0
        /*0918*/ 	.short	0x010a
        /*091a*/ 	.byte	0xff
	.zero		1


	//----- nvinfo : EIATTR_NUM_MBARRIERS
	.align		4
.L_49:
        /*091c*/ 	.byte	0x03, 0x38
        /*091e*/ 	.short	0x0021


	//----- nvinfo : EIATTR_EXIT_INSTR_OFFSETS
	.align		4
        /*0920*/ 	.byte	0x04, 0x1c
        /*0922*/ 	.short	(.L_51 - .L_50)


	//   ....[0]....
.L_50:
        /*0924*/ 	.word	0x00002b70


	//   ....[1]....
        /*0928*/ 	.word	0x00003060


	//   ....[2]....
        /*092c*/ 	.word	0x000030c0


	//   ....[3]....
        /*0930*/ 	.word	0x000043b0


	//   ....[4]....
        /*0934*/ 	.word	0x000051d0


	//   ....[5]....
        /*0938*/ 	.word	0x00005210


	//   ....[6]....
        /*093c*/ 	.word	0x00009fa0


	//----- nvinfo : EIATTR_MAX_THREADS
	.align		4
.L_51:
        /*0940*/ 	.byte	0x04, 0x05
        /*0942*/ 	.short	(.L_53 - .L_52)
.L_52:
        /*0944*/ 	.word	0x00000100
        /*0948*/ 	.word	0x00000001
        /*094c*/ 	.word	0x00000001


	//----- nvinfo : EIATTR_CRS_STACK_SIZE
	.align		4
.L_53:
        /*0950*/ 	.byte	0x04, 0x1e
        /*0952*/ 	.short	(.L_55 - .L_54)
.L_54:
        /*0954*/ 	.word	0x00000000


	//----- nvinfo : EIATTR_CBANK_PARAM_SIZE
	.align		4
.L_55:
        /*0958*/ 	.byte	0x03, 0x19
        /*095a*/ 	.short	0x0800


	//----- nvinfo : EIATTR_PARAM_CBANK
	.align		4
        /*095c*/ 	.byte	0x04, 0x0a
        /*095e*/ 	.short	(.L_57 - .L_56)
	.align		4
.L_56:
        /*0960*/ 	.word	index@(.nv.constant0._ZN7cutlass13device_kernelINS_4gemm6kernel13GemmUniversalIN4cute5tupleIJiiiiEEENS1_10collective13CollectiveMmaINS1_35MainloopSm100TmaUmmaWarpSpecializedILi7ELi2ELi3ENS5_IJNS4_1CILi2EEENSA_ILi1EEESC_EEEEENS5_IJNSA_ILi256EEENSA_ILi160EEENSA_ILi128EEEEEEaNS5_IJlSC_lEEEaSJ_NS4_8TiledMMAINS4_8MMA_AtomIJNS4_21SM100_MMA_S8_2x1SM_SSIaaiLi256ELi160ELNS4_4UMMA5MajorE0ELSO_0ELNSN_8SaturateE0EEEEEENS4_6LayoutINS5_IJSC_SC_SC_EEENS5_IJNSA_ILi0EEESU_SU_EEEEENS5_IJNS4_10UnderscoreESX_SX_EEEEENS4_18SM100_TMA_2SM_LOADENS4_14ComposedLayoutINS4_7SwizzleILi3ELi4ELi3EEENS4_18smem_ptr_flag_bitsILi8EEENSS_INS5_IJNSA_ILi8EEESH_EEENS5_IJSH_SC_EEEEEEEvNS4_8identityES10_S1A_vS1B_EENS_8epilogue10collective18CollectiveEpilogueINS1D_23Sm100TmaWarpSpecializedILi1ELi1ELi160ELb0ELb0EEEJNS5_IJSH_SG_SH_EEENS5_IJNSS_ISH_SC_EENSS_ISG_SC_EEEEEaSJ_aSJ_NS1D_6fusion15FusionCallbacksIS1H_NS1M_17LinearCombinationIaiaiLNS_15FloatRoundStyleE2EEES1I_S1L_JEEENS4_5SM1004TMEM4LOAD26SM100_TMEM_LOAD_32dp32b32xENS4_13SM90_TMA_LOADENS11_INS12_ILi1ELi4ELi3EEES15_NSS_INS5_IJS16_NSA_ILi32EEEEEENS5_IJS1Y_SC_EEEEEEENS4_39AutoVectorizingCopyWithAssumedAlignmentILi128EEENS4_14SM90_TMA_STOREES22_S24_S24_EEEvvEEEEvNT_6ParamsE)
        /*0964*/ 	.short	0x0380
        /*0966*/ 	.short	0x0800


	//----- nvinfo : EIATTR_SW_WAR
	.align		4
.L_57:
        /*0968*/ 	.byte	0x04, 0x36
        /*096a*/ 	.short	(.L_59 - .L_58)
.L_58:
        /*096c*/ 	.word	0x00000008
.L_59:


//--------------------- .nv.callgraph             --------------------------
	.section	.nv.callgraph,"",@"SHT_CUDA_CALLGRAPH"
	.align	4
	.sectionentsize	8
	.align		4
        /*0000*/ 	.word	0x00000000
	.align		4
        /*0004*/ 	.word	0xffffffff
	.align		4
        /*0008*/ 	.word	index@(_ZN7cutlass13device_kernelINS_4gemm6kernel13GemmUniversalIN4cute5tupleIJiiiiEEENS1_10collective13CollectiveMmaINS1_35MainloopSm100TmaUmmaWarpSpecializedILi7ELi2ELi3ENS5_IJNS4_1CILi2EEENSA_ILi1EEESC_EEEEENS5_IJNSA_ILi256EEENSA_ILi160EEENSA_ILi128EEEEEEaNS5_IJlSC_lEEEaSJ_NS4_8TiledMMAINS4_8MMA_AtomIJNS4_21SM100_MMA_S8_2x1SM_SSIaaiLi256ELi160ELNS4_4UMMA5MajorE0ELSO_0ELNSN_8SaturateE0EEEEEENS4_6LayoutINS5_IJSC_SC_SC_EEENS5_IJNSA_ILi0EEESU_SU_EEEEENS5_IJNS4_10UnderscoreESX_SX_EEEEENS4_18SM100_TMA_2SM_LOADENS4_14ComposedLayoutINS4_7SwizzleILi3ELi4ELi3EEENS4_18smem_ptr_flag_bitsILi8EEENSS_INS5_IJNSA_ILi8EEESH_EEENS5_IJSH_SC_EEEEEEEvNS4_8identityES10_S1A_vS1B_EENS_8epilogue10collective18CollectiveEpilogueINS1D_23Sm100TmaWarpSpecializedILi1ELi1ELi160ELb0ELb0EEEJNS5_IJSH_SG_SH_EEENS5_IJNSS_ISH_SC_EENSS_ISG_SC_EEEEEaSJ_aSJ_NS1D_6fusion15FusionCallbacksIS1H_NS1M_17LinearCombinationIaiaiLNS_15FloatRoundStyleE2EEES1I_S1L_JEEENS4_5SM1004TMEM4LOAD26SM100_TMEM_LOAD_32dp32b32xENS4_13SM90_TMA_LOADENS11_INS12_ILi1ELi4ELi3EEES15_NSS_INS5_IJS16_NSA_ILi32EEEEEENS5_IJS1Y_SC_EEEEEEENS4_39AutoVectorizingCopyWithAssumedAlignmentILi128EEENS4_14SM90_TMA_STOREES22_S24_S24_EEEvvEEEEvNT_6ParamsE)
	.align		4
        /*000c*/ 	.word	index@(__assertfail)
	.align		4
        /*0010*/ 	.word	0x00000000
	.align		4
        /*0014*/ 	.word	0xfffffffe
	.align		4
        /*0018*/ 	.word	0x00000000
	.align		4
        /*001c*/ 	.word	0xfffffffd
	.align		4
        /*0020*/ 	.word	0x00000000
	.align		4
        /*0024*/ 	.word	0xfffffffc


//--------------------- .nv.constant4             --------------------------
	.section	.nv.constant4,"a",@progbits
	.align	8
	.align		8
.nv.constant4:
        /*0000*/ 	.dword	__assertfail
	.align		8
        /*0008*/ 	.dword	__unnamed_1
	.align		8
        /*0010*/ 	.dword	__unnamed_2
	.align		8
        /*0018*/ 	.dword	_ZN40_INTERNAL_1458c9de_4_k_cu_e93b13c7_296114cuda3std3__45__cpo5beginE
	.align		8
        /*0020*/ 	.dword	_ZN40_INTERNAL_1458c9de_4_k_cu_e93b13c7_296114cuda3std3__45__cpo3endE
	.align		8
        /*0028*/ 	.dword	_ZN40_INTERNAL_1458c9de_4_k_cu_e93b13c7_296114cuda3std3__45__cpo6cbeginE
	.align		8
        /*0030*/ 	.dword	_ZN40_INTERNAL_1458c9de_4_k_cu_e93b13c7_296114cuda3std3__45__cpo4cendE
	.align		8
        /*0038*/ 	.dword	_ZN40_INTERNAL_1458c9de_4_k_cu_e93b13c7_296114cuda3std3__442_GLOBAL__N__1458c9de_4_k_cu_e93b13c7_296116ignoreE
	.align		8
        /*0040*/ 	.dword	_ZN40_INTERNAL_1458c9de_4_k_cu_e93b13c7_296114cuda3std3__419piecewise_constructE
	.align		8
        /*0048*/ 	.dword	_ZN40_INTERNAL_1458c9de_4_k_cu_e93b13c7_296114cuda3std3__48in_placeE
	.align		8
        /*0050*/ 	.dword	_ZN40_INTERNAL_1458c9de_4_k_cu_e93b13c7_296114cuda3std6ranges3__45__cpo4swapE
	.align		8
        /*0058*/ 	.dword	_ZN40_INTERNAL_1458c9de_4_k_cu_e93b13c7_296114cuda3std6ranges3__45__cpo9iter_moveE
	.align		8
        /*0060*/ 	.dword	_ZN40_INTERNAL_1458c9de_4_k_cu_e93b13c7_296114cute7productE
	.align		8
        /*0068*/ 	.dword	_ZN40_INTERNAL_1458c9de_4_k_cu_e93b13c7_296114cute1_E
	.align		8
        /*0070*/ 	.dword	$str$25
	.align		8
        /*0078*/ 	.dword	$str$26
	.align		8
        /*0080*/ 	.dword	$str$27
	.align		8
        /*0088*/ 	.dword	$str$28


//--------------------- .text._ZN7cutlass13device_kernelINS_4gemm6kernel13GemmUniversalIN4cute5tupleIJiiiiEEENS1_10collective13CollectiveMmaINS1_35MainloopSm100TmaUmmaWarpSpecializedILi7ELi2ELi3ENS5_IJNS4_1CILi2EEENSA_ILi1EEESC_EEEEENS5_IJNSA_ILi256EEENSA_ILi160EEENSA_ILi128EEEEEEaNS5_IJlSC_lEEEaSJ_NS4_8TiledMMAINS4_8MMA_AtomIJNS4_21SM100_MMA_S8_2x1SM_SSIaaiLi256ELi160ELNS4_4UMMA5MajorE0ELSO_0ELNSN_8SaturateE0EEEEEENS4_6LayoutINS5_IJSC_SC_SC_EEENS5_IJNSA_ILi0EEESU_SU_EEEEENS5_IJNS4_10UnderscoreESX_SX_EEEEENS4_18SM100_TMA_2SM_LOADENS4_14ComposedLayoutINS4_7SwizzleILi3ELi4ELi3EEENS4_18smem_ptr_flag_bitsILi8EEENSS_INS5_IJNSA_ILi8EEESH_EEENS5_IJSH_SC_EEEEEEEvNS4_8identityES10_S1A_vS1B_EENS_8epilogue10collective18CollectiveEpilogueINS1D_23Sm100TmaWarpSpecializedILi1ELi1ELi160ELb0ELb0EEEJNS5_IJSH_SG_SH_EEENS5_IJNSS_ISH_SC_EENSS_ISG_SC_EEEEEaSJ_aSJ_NS1D_6fusion15FusionCallbacksIS1H_NS1M_17LinearCombinationIaiaiLNS_15FloatRoundStyleE2EEES1I_S1L_JEEENS4_5SM1004TMEM4LOAD26SM100_TMEM_LOAD_32dp32b32xENS4_13SM90_TMA_LOADENS11_INS12_ILi1ELi4ELi3EEES15_NSS_INS5_IJS16_NSA_ILi32EEEEEENS5_IJS1Y_SC_EEEEEEENS4_39AutoVectorizingCopyWithAssumedAlignmentILi128EEENS4_14SM90_TMA_STOREES22_S24_S24_EEEvvEEEEvNT_6ParamsE --------------------------
	.section	.text._ZN7cutlass13device_kernelINS_4gemm6kernel13GemmUniversalIN4cute5tupleIJiiiiEEENS1_10collective13CollectiveMmaINS1_35MainloopSm100TmaUmmaWarpSpecializedILi7ELi2ELi3ENS5_IJNS4_1CILi2EEENSA_ILi1EEESC_EEEEENS5_IJNSA_ILi256EEENSA_ILi160EEENSA_ILi128EEEEEEaNS5_IJlSC_lEEEaSJ_NS4_8TiledMMAINS4_8MMA_AtomIJNS4_21SM100_MMA_S8_2x1SM_SSIaaiLi256ELi160ELNS4_4UMMA5MajorE0ELSO_0ELNSN_8SaturateE0EEEEEENS4_6LayoutINS5_IJSC_SC_SC_EEENS5_IJNSA_ILi0EEESU_SU_EEEEENS5_IJNS4_10UnderscoreESX_SX_EEEEENS4_18SM100_TMA_2SM_LOADENS4_14ComposedLayoutINS4_7SwizzleILi3ELi4ELi3EEENS4_18smem_ptr_flag_bitsILi8EEENSS_INS5_IJNSA_ILi8EEESH_EEENS5_IJSH_SC_EEEEEEEvNS4_8identityES10_S1A_vS1B_EENS_8epilogue10collective18CollectiveEpilogueINS1D_23Sm100TmaWarpSpecializedILi1ELi1ELi160ELb0ELb0EEEJNS5_IJSH_SG_SH_EEENS5_IJNSS_ISH_SC_EENSS_ISG_SC_EEEEEaSJ_aSJ_NS1D_6fusion15FusionCallbacksIS1H_NS1M_17LinearCombinationIaiaiLNS_15FloatRoundStyleE2EEES1I_S1L_JEEENS4_5SM1004TMEM4LOAD26SM100_TMEM_LOAD_32dp32b32xENS4_13SM90_TMA_LOADENS11_INS12_ILi1ELi4ELi3EEES15_NSS_INS5_IJS16_NSA_ILi32EEEEEENS5_IJS1Y_SC_EEEEEEENS4_39AutoVectorizingCopyWithAssumedAlignmentILi128EEENS4_14SM90_TMA_STOREES22_S24_S24_EEEvvEEEEvNT_6ParamsE,"ax",@progbits
	.align	128
.text._ZN7cutlass13device_kernelINS_4gemm6kernel13GemmUniversalIN4cute5tupleIJiiiiEEENS1_10collective13CollectiveMmaINS1_35MainloopSm100TmaUmmaWarpSpecializedILi7ELi2ELi3ENS5_IJNS4_1CILi2EEENSA_ILi1EEESC_EEEEENS5_IJNSA_ILi256EEENSA_ILi160EEENSA_ILi128EEEEEEaNS5_IJlSC_lEEEaSJ_NS4_8TiledMMAINS4_8MMA_AtomIJNS4_21SM100_MMA_S8_2x1SM_SSIaaiLi256ELi160ELNS4_4UMMA5MajorE0ELSO_0ELNSN_8SaturateE0EEEEEENS4_6LayoutINS5_IJSC_SC_SC_EEENS5_IJNSA_ILi0EEESU_SU_EEEEENS5_IJNS4_10UnderscoreESX_SX_EEEEENS4_18SM100_TMA_2SM_LOADENS4_14ComposedLayoutINS4_7SwizzleILi3ELi4ELi3EEENS4_18smem_ptr_flag_bitsILi8EEENSS_INS5_IJNSA_ILi8EEESH_EEENS5_IJSH_SC_EEEEEEEvNS4_8identityES10_S1A_vS1B_EENS_8epilogue10collective18CollectiveEpilogueINS1D_23Sm100TmaWarpSpecializedILi1ELi1ELi160ELb0ELb0EEEJNS5_IJSH_SG_SH_EEENS5_IJNSS_ISH_SC_EENSS_ISG_SC_EEEEEaSJ_aSJ_NS1D_6fusion15FusionCallbacksIS1H_NS1M_17LinearCombinationIaiaiLNS_15FloatRoundStyleE2EEES1I_S1L_JEEENS4_5SM1004TMEM4LOAD26SM100_TMEM_LOAD_32dp32b32xENS4_13SM90_TMA_LOADENS11_INS12_ILi1ELi4ELi3EEES15_NSS_INS5_IJS16_NSA_ILi32EEEEEENS5_IJS1Y_SC_EEEEEEENS4_39AutoVectorizingCopyWithAssumedAlignmentILi128EEENS4_14SM90_TMA_STOREES22_S24_S24_EEEvvEEEEvNT_6ParamsE:
        .type           _ZN7cutlass13device_kernelINS_4gemm6kernel13GemmUniversalIN4cute5tupleIJiiiiEEENS1_10collective13CollectiveMmaINS1_35MainloopSm100TmaUmmaWarpSpecializedILi7ELi2ELi3ENS5_IJNS4_1CILi2EEENSA_ILi1EEESC_EEEEENS5_IJNSA_ILi256EEENSA_ILi160EEENSA_ILi128EEEEEEaNS5_IJlSC_lEEEaSJ_NS4_8TiledMMAINS4_8MMA_AtomIJNS4_21SM100_MMA_S8_2x1SM_SSIaaiLi256ELi160ELNS4_4UMMA5MajorE0ELSO_0ELNSN_8SaturateE0EEEEEENS4_6LayoutINS5_IJSC_SC_SC_EEENS5_IJNSA_ILi0EEESU_SU_EEEEENS5_IJNS4_10UnderscoreESX_SX_EEEEENS4_18SM100_TMA_2SM_LOADENS4_14ComposedLayoutINS4_7SwizzleILi3ELi4ELi3EEENS4_18smem_ptr_flag_bitsILi8EEENSS_INS5_IJNSA_ILi8EEESH_EEENS5_IJSH_SC_EEEEEEEvNS4_8identityES10_S1A_vS1B_EENS_8epilogue10collective18CollectiveEpilogueINS1D_23Sm100TmaWarpSpecializedILi1ELi1ELi160ELb0ELb0EEEJNS5_IJSH_SG_SH_EEENS5_IJNSS_ISH_SC_EENSS_ISG_SC_EEEEEaSJ_aSJ_NS1D_6fusion15FusionCallbacksIS1H_NS1M_17LinearCombinationIaiaiLNS_15FloatRoundStyleE2EEES1I_S1L_JEEENS4_5SM1004TMEM4LOAD26SM100_TMEM_LOAD_32dp32b32xENS4_13SM90_TMA_LOADENS11_INS12_ILi1ELi4ELi3EEES15_NSS_INS5_IJS16_NSA_ILi32EEEEEENS5_IJS1Y_SC_EEEEEEENS4_39AutoVectorizingCopyWithAssumedAlignmentILi128EEENS4_14SM90_TMA_STOREES22_S24_S24_EEEvvEEEEvNT_6ParamsE,@function
        .size           _ZN7cutlass13device_kernelINS_4gemm6kernel13GemmUniversalIN4cute5tupleIJiiiiEEENS1_10collective13CollectiveMmaINS1_35MainloopSm100TmaUmmaWarpSpecializedILi7ELi2ELi3ENS5_IJNS4_1CILi2EEENSA_ILi1EEESC_EEEEENS5_IJNSA_ILi256EEENSA_ILi160EEENSA_ILi128EEEEEEaNS5_IJlSC_lEEEaSJ_NS4_8TiledMMAINS4_8MMA_AtomIJNS4_21SM100_MMA_S8_2x1SM_SSIaaiLi256ELi160ELNS4_4UMMA5MajorE0ELSO_0ELNSN_8SaturateE0EEEEEENS4_6LayoutINS5_IJSC_SC_SC_EEENS5_IJNSA_ILi0EEESU_SU_EEEEENS5_IJNS4_10UnderscoreESX_SX_EEEEENS4_18SM100_TMA_2SM_LOADENS4_14ComposedLayoutINS4_7SwizzleILi3ELi4ELi3EEENS4_18smem_ptr_flag_bitsILi8EEENSS_INS5_IJNSA_ILi8EEESH_EEENS5_IJSH_SC_EEEEEEEvNS4_8identityES10_S1A_vS1B_EENS_8epilogue10collective18CollectiveEpilogueINS1D_23Sm100TmaWarpSpecializedILi1ELi1ELi160ELb0ELb0EEEJNS5_IJSH_SG_SH_EEENS5_IJNSS_ISH_SC_EENSS_ISG_SC_EEEEEaSJ_aSJ_NS1D_6fusion15FusionCallbacksIS1H_NS1M_17LinearCombinationIaiaiLNS_15FloatRoundStyleE2EEES1I_S1L_JEEENS4_5SM1004TMEM4LOAD26SM100_TMEM_LOAD_32dp32b32xENS4_13SM90_TMA_LOADENS11_INS12_ILi1ELi4ELi3EEES15_NSS_INS5_IJS16_NSA_ILi32EEEEEENS5_IJS1Y_SC_EEEEEEENS4_39AutoVectorizingCopyWithAssumedAlignmentILi128EEENS4_14SM90_TMA_STOREES22_S24_S24_EEEvvEEEEvNT_6ParamsE,(.L_x_159 - _ZN7cutlass13device_kernelINS_4gemm6kernel13GemmUniversalIN4cute5tupleIJiiiiEEENS1_10collective13CollectiveMmaINS1_35MainloopSm100TmaUmmaWarpSpecializedILi7ELi2ELi3ENS5_IJNS4_1CILi2EEENSA_ILi1EEESC_EEEEENS5_IJNSA_ILi256EEENSA_ILi160EEENSA_ILi128EEEEEEaNS5_IJlSC_lEEEaSJ_NS4_8TiledMMAINS4_8MMA_AtomIJNS4_21SM100_MMA_S8_2x1SM_SSIaaiLi256ELi160ELNS4_4UMMA5MajorE0ELSO_0ELNSN_8SaturateE0EEEEEENS4_6LayoutINS5_IJSC_SC_SC_EEENS5_IJNSA_ILi0EEESU_SU_EEEEENS5_IJNS4_10UnderscoreESX_SX_EEEEENS4_18SM100_TMA_2SM_LOADENS4_14ComposedLayoutINS4_7SwizzleILi3ELi4ELi3EEENS4_18smem_ptr_flag_bitsILi8EEENSS_INS5_IJNSA_ILi8EEESH_EEENS5_IJSH_SC_EEEEEEEvNS4_8identityES10_S1A_vS1B_EENS_8epilogue10collective18CollectiveEpilogueINS1D_23Sm100TmaWarpSpecializedILi1ELi1ELi160ELb0ELb0EEEJNS5_IJSH_SG_SH_EEENS5_IJNSS_ISH_SC_EENSS_ISG_SC_EEEEEaSJ_aSJ_NS1D_6fusion15FusionCallbacksIS1H_NS1M_17LinearCombinationIaiaiLNS_15FloatRoundStyleE2EEES1I_S1L_JEEENS4_5SM1004TMEM4LOAD26SM100_TMEM_LOAD_32dp32b32xENS4_13SM90_TMA_LOADENS11_INS12_ILi1ELi4ELi3EEES15_NSS_INS5_IJS16_NSA_ILi32EEEEEENS5_IJS1Y_SC_EEEEEEENS4_39AutoVectorizingCopyWithAssumedAlignmentILi128EEENS4_14SM90_TMA_STOREES22_S24_S24_EEEvvEEEEvNT_6ParamsE)
        .other          _ZN7cutlass13device_kernelINS_4gemm6kernel13GemmUniversalIN4cute5tupleIJiiiiEEENS1_10collective13CollectiveMmaINS1_35MainloopSm100TmaUmmaWarpSpecializedILi7ELi2ELi3ENS5_IJNS4_1CILi2EEENSA_ILi1EEESC_EEEEENS5_IJNSA_ILi256EEENSA_ILi160EEENSA_ILi128EEEEEEaNS5_IJlSC_lEEEaSJ_NS4_8TiledMMAINS4_8MMA_AtomIJNS4_21SM100_MMA_S8_2x1SM_SSIaaiLi256ELi160ELNS4_4UMMA5MajorE0ELSO_0ELNSN_8SaturateE0EEEEEENS4_6LayoutINS5_IJSC_SC_SC_EEENS5_IJNSA_ILi0EEESU_SU_EEEEENS5_IJNS4_10UnderscoreESX_SX_EEEEENS4_18SM100_TMA_2SM_LOADENS4_14ComposedLayoutINS4_7SwizzleILi3ELi4ELi3EEENS4_18smem_ptr_flag_bitsILi8EEENSS_INS5_IJNSA_ILi8EEESH_EEENS5_IJSH_SC_EEEEEEEvNS4_8identityES10_S1A_vS1B_EENS_8epilogue10collective18CollectiveEpilogueINS1D_23Sm100TmaWarpSpecializedILi1ELi1ELi160ELb0ELb0EEEJNS5_IJSH_SG_SH_EEENS5_IJNSS_ISH_SC_EENSS_ISG_SC_EEEEEaSJ_aSJ_NS1D_6fusion15FusionCallbacksIS1H_NS1M_17LinearCombinationIaiaiLNS_15FloatRoundStyleE2EEES1I_S1L_JEEENS4_5SM1004TMEM4LOAD26SM100_TMEM_LOAD_32dp32b32xENS4_13SM90_TMA_LOADENS11_INS12_ILi1ELi4ELi3EEES15_NSS_INS5_IJS16_NSA_ILi32EEEEEENS5_IJS1Y_SC_EEEEEEENS4_39AutoVectorizingCopyWithAssumedAlignmentILi128EEENS4_14SM90_TMA_STOREES22_S24_S24_EEEvvEEEEvNT_6ParamsE,@"STO_CUDA_ENTRY STV_DEFAULT"
_ZN7cutlass13device_kernelINS_4gemm6kernel13GemmUniversalIN4cute5tupleIJiiiiEEENS1_10collective13CollectiveMmaINS1_35MainloopSm100TmaUmmaWarpSpecializedILi7ELi2ELi3ENS5_IJNS4_1CILi2EEENSA_ILi1EEESC_EEEEENS5_IJNSA_ILi256EEENSA_ILi160EEENSA_ILi128EEEEEEaNS5_IJlSC_lEEEaSJ_NS4_8TiledMMAINS4_8MMA_AtomIJNS4_21SM100_MMA_S8_2x1SM_SSIaaiLi256ELi160ELNS4_4UMMA5MajorE0ELSO_0ELNSN_8SaturateE0EEEEEENS4_6LayoutINS5_IJSC_SC_SC_EEENS5_IJNSA_ILi0EEESU_SU_EEEEENS5_IJNS4_10UnderscoreESX_SX_EEEEENS4_18SM100_TMA_2SM_LOADENS4_14ComposedLayoutINS4_7SwizzleILi3ELi4ELi3EEENS4_18smem_ptr_flag_bitsILi8EEENSS_INS5_IJNSA_ILi8EEESH_EEENS5_IJSH_SC_EEEEEEEvNS4_8identityES10_S1A_vS1B_EENS_8epilogue10collective18CollectiveEpilogueINS1D_23Sm100TmaWarpSpecializedILi1ELi1ELi160ELb0ELb0EEEJNS5_IJSH_SG_SH_EEENS5_IJNSS_ISH_SC_EENSS_ISG_SC_EEEEEaSJ_aSJ_NS1D_6fusion15FusionCallbacksIS1H_NS1M_17LinearCombinationIaiaiLNS_15FloatRoundStyleE2EEES1I_S1L_JEEENS4_5SM1004TMEM4LOAD26SM100_TMEM_LOAD_32dp32b32xENS4_13SM90_TMA_LOADENS11_INS12_ILi1ELi4ELi3EEES15_NSS_INS5_IJS16_NSA_ILi32EEEEEENS5_IJS1Y_SC_EEEEEEENS4_39AutoVectorizingCopyWithAssumedAlignmentILi128EEENS4_14SM90_TMA_STOREES22_S24_S24_EEEvvEEEEvNT_6ParamsE:
[----:B------:R-:W1:Y:S01]  /*0000*/  LDC R1, c[0x0][0x37c] ;  /* 0x0000df00ff017b82 */ /* 0x000e620000000800 */
[----:B------:R-:W2:Y:S01]  /*0010*/  S2R R4, SR_TID.X ;  /* 0x0000000000047919 */ /* 0x000ea20000002100 */
[----:B------:R-:W3:Y:S01]  /*0020*/  LDCU.64 UR10, c[0x0][0x890] ;  /* 0x00011200ff0a77ac */ /* 0x000ee20008000a00 */
[----:B-1----:R-:W-:-:S05]  /*0030*/  VIADD R1, R1, 0xffffffe8 ;  /* 0xffffffe801017836 */ /* 0x002fca0000000000 */
[----:B------:R-:W1:Y:S01]  /*0040*/  S2UR UR5, SR_CgaCtaId ;  /* 0x00000000000579c3 */ /* 0x000e620000008800 */
[----:B------:R-:W-:Y:S01]  /*0050*/  ELECT P1, URZ, PT ;  /* 0x0000000000ff782f */ /* 0x000fe20003820000 */
[----:B---3--:R-:W-:-:S04]  /*0060*/  UISETP.NE.U32.AND UP0, UPT, UR10, URZ, UPT ;  /* 0x000000ff0a00728c */ /* 0x008fc8000bf05070 */
[----:B------:R-:W-:Y:S02]  /*0070*/  UISETP.NE.AND.EX UP0, UPT, UR11, URZ, UPT, UP0 ;  /* 0x000000ff0b00728c */ /* 0x000fe4000bf05300 */
[----:B-1----:R-:W-:Y:S02]  /*0080*/  ULOP3.LUT UR48, UR5, 0x1, URZ, 0xc0, !UPT ;  /* 0x0000000105307892 */ /* 0x002fe4000f8ec0ff */
[----:B------:R-:W-:Y:S01]  /*0090*/  ULOP3.LUT UR45, UR5, 0x1, URZ, 0x3c, !UPT ;  /* 0x00000001052d7892 */ /* 0x000fe2000f8e3cff */
[----:B--2---:R-:W-:-:S05]  /*00a0*/  SHF.R.U32.HI R2, RZ, 0x5, R4 ;  /* 0x00000005ff027819 */ /* 0x004fca0000011604 */
[----:B------:R-:W1:Y:S02]  /*00b0*/  SHFL.IDX PT, R0, R2, RZ, 0x1f ;  /* 0x00001fff02007589 */ /* 0x000e6400000e0000 */
[----:B-1----:R-:W-:Y:S02]  /*00c0*/  R2UR UR14, R0 ;  /* 0x00000000000e72ca */ /* 0x002fe400000e0000 */
[----:B------:R-:W-:-:S05]  /*00d0*/  PRMT R0, RZ, 0x7610, R0 ;  /* 0x00007610ff007816 */ /* 0x000fca0000000000 */
[----:B------:R1:W-:Y:S01]  /*00e0*/  STL.S16 [R1], R0 ;  /* 0x0000000001007387 */ /* 0x0003e20000100600 */
[----:B------:R-:W-:Y:S07]  /*00f0*/  BRA.U UP0, `(.L_x_0) ;  /* 0x0000000100387547 */ /* 0x000fee000b800000 */
[----:B------:R-:W2:Y:S02]  /*0100*/  LDCU.64 UR6, c[0x0][0x888] ;  /* 0x00011100ff0677ac */ /* 0x000ea40008000a00 */
[----:B--2---:R-:W-:-:S04]  /*0110*/  UISETP.NE.U32.AND UP0, UPT, UR6, URZ, UPT ;  /* 0x000000ff0600728c */ /* 0x004fc8000bf05070 */
[----:B------:R-:W-:-:S09]  /*0120*/  UISETP.NE.AND.EX UP0, UPT, UR7, URZ, UPT, UP0 ;  /* 0x000000ff0700728c */ /* 0x000fd2000bf05300 */
[----:B------:R-:W-:Y:S05]  /*0130*/  BRA.U !UP0, `(.L_x_1) ;  /* 0x0000000108187547 */ /* 0x000fea000b800000 */
[----:B------:R-:W2:Y:S01]  /*0140*/  LDC.64 R154, c[0x0][0x888] ;  /* 0x00022200ff9a7b82 */ /* 0x000ea20000000a00 */
[----:B------:R-:W2:Y:S02]  /*0150*/  LDCU.64 UR6, c[0x0][0x358] ;  /* 0x00006b00ff0677ac */ /* 0x000ea40008000a00 */
[----:B--2---:R2:W5:Y:S01]  /*0160*/  LDG.E R154, desc[UR6][R154.64] ;  /* 0x000000069a9a7981 */ /* 0x004562000c1e1900 */
[----:B-1----:R-:W-:-:S05]  /*0170*/  HFMA2 R0, -RZ, RZ, 0, 5.9604644775390625e-08 ;  /* 0x00000001ff007431 */ /* 0x002fca00000001ff */
[----:B------:R2:W-:Y:S01]  /*0180*/  STL.S16 [R1], R0 ;  /* 0x0000000001007387 */ /* 0x0005e20000100600 */
[----:B------:R-:W-:Y:S05]  /*0190*/  BRA `(.L_x_0) ;  /* 0x0000000000107947 */ /* 0x000fea0003800000 */
.L_x_1:
[----:B-1----:R-:W-:Y:S01]  /*01a0*/  HFMA2 R0, -RZ, RZ, 0, 5.9604644775390625e-08 ;  /* 0x00000001ff007431 */ /* 0x002fe200000001ff */
[----:B------:R-:W1:Y:S04]  /*01b0*/  LDCU UR4, c[0x0][0x880] ;  /* 0x00011000ff0477ac */ /* 0x000e680008000800 */
[----:B------:R3:W-:Y:S01]  /*01c0*/  STL.S16 [R1], R0 ;  /* 0x0000000001007387 */ /* 0x0007e20000100600 */
[----:B-1----:R-:W-:-:S03]  /*01d0*/  MOV R154, UR4 ;  /* 0x00000004009a7c02 */ /* 0x002fc60008000f00 */
.L_x_0:
[----:B------:R-:W4:Y:S02]  /*01e0*/  LDCU.64 UR6, c[0x0][0x8b0] ;  /* 0x00011600ff0677ac */ /* 0x000f240008000a00 */
[----:B----4-:R-:W-:-:S04]  /*01f0*/  UISETP.NE.U32.AND UP0, UPT, UR6, URZ, UPT ;  /* 0x000000ff0600728c */ /* 0x010fc8000bf05070 */
[----:B------:R-:W-:-:S09]  /*0200*/  UISETP.NE.AND.EX UP0, UPT, UR7, URZ, UPT, UP0 ;  /* 0x000000ff0700728c */ /* 0x000fd2000bf05300 */
[----:B------:R-:W-:Y:S05]  /*0210*/  BRA.U UP0, `(.L_x_2) ;  /* 0x0000000100287547 */ /* 0x000fea000b800000 */
[----:B------:R-:W4:Y:S02]  /*0220*/  LDCU.64 UR6, c[0x0][0x8a8] ;  /* 0x00011500ff0677ac */ /* 0x000f240008000a00 */
[----:B----4-:R-:W-:-:S04]  /*0230*/  UISETP.NE.U32.AND UP0, UPT, UR6, URZ, UPT ;  /* 0x000000ff0600728c */ /* 0x010fc8000bf05070 */
[----:B------:R-:W-:-:S09]  /*0240*/  UISETP.NE.AND.EX UP0, UPT, UR7, URZ, UPT, UP0 ;  /* 0x000000ff0700728c */ /* 0x000fd2000bf05300 */
[----:B------:R-:W-:Y:S05]  /*0250*/  BRA.U !UP0, `(.L_x_3) ;  /* 0x0000000108107547 */ /* 0x000fea000b800000 */
[----:B------:R-:W4:Y:S01]  /*0260*/  LDC.64 R152, c[0x0][0x8a8] ;  /* 0x00022a00ff987b82 */ /* 0x000f220000000a00 */
[----:B------:R-:W4:Y:S02]  /*0270*/  LDCU.64 UR6, c[0x0][0x358] ;  /* 0x00006b00ff0677ac */ /* 0x000f240008000a00 */
[----:B----4-:R4:W5:Y:S01]  /*0280*/  LDG.E R152, desc[UR6][R152.64] ;  /* 0x0000000698987981 */ /* 0x010962000c1e1900 */
[----:B------:R-:W-:Y:S05]  /*0290*/  BRA `(.L_x_2) ;  /* 0x0000000000087947 */ /* 0x000fea0003800000 */
.L_x_3:
[----:B------:R-:W4:Y:S02]  /*02a0*/  LDCU UR4, c[0x0][0x8a0] ;  /* 0x00011400ff0477ac */ /* 0x000f240008000800 */
[----:B----4-:R-:W-:Y:S02]  /*02b0*/  MOV R152, UR4 ;  /* 0x0000000400987c02 */ /* 0x010fe40008000f00 */
.L_x_2:
[----:B-123--:R-:W-:Y:S01]  /*02c0*/  IMAD.U32 R0, RZ, RZ, UR14 ;  /* 0x0000000eff007e24 */ /* 0x00efe2000f8e00ff */
[----:B------:R-:W-:Y:S04]  /*02d0*/  BSSY.RECONVERGENT B0, `(.L_x_4) ;  /* 0x000000c000007945 */ /* 0x000fe80003800200 */
[C---:B------:R-:W-:Y:S02]  /*02e0*/  ISETP.NE.OR P2, PT, R0.reuse, 0x1, !P1 ;  /* 0x000000010000780c */ /* 0x040fe40004f45670 */
[----:B------:R-:W-:-:S11]  /*02f0*/  ISETP.NE.OR P0, PT, R0, 0x3, !P1 ;  /* 0x000000030000780c */ /* 0x000fd60004f05670 */
[----:B------:R-:W-:Y:S05]  /*0300*/  @P2 BRA `(.L_x_5) ;  /* 0x0000000000202947 */ /* 0x000fea0003800000 */
[----:B------:R-:W1:Y:S02]  /*0310*/  LDCU.64 UR6, c[0x0][0x348] ;  /* 0x00006900ff0677ac */ /* 0x000e640008000a00 */
[----:B-1----:R-:W-:Y:S02]  /*0320*/  UIADD3 UR8, UP1, UPT, UR6, 0x80, URZ ;  /* 0x0000008006087890 */ /* 0x002fe4000ff3e0ff */
[----:B------:R-:W-:Y:S02]  /*0330*/  UIADD3 UR6, UP0, UPT, UR6, 0x180, URZ ;  /* 0x0000018006067890 */ /* 0x000fe4000ff1e0ff */
[----:B------:R-:W-:Y:S02]  /*0340*/  UIADD3.X UR9, UPT, UPT, URZ, UR7, URZ, UP1, !UPT ;  /* 0x00000007ff097290 */ /* 0x000fe40008ffe4ff */
[----:B------:R-:W-:-:S07]  /*0350*/  UIADD3.X UR7, UPT, UPT, URZ, UR7, URZ, UP0, !UPT ;  /* 0x00000007ff077290 */ /* 0x000fce00087fe4ff */
[----:B------:R1:W-:Y:S02]  /*0360*/  UTMACCTL.PF [UR8] ;  /* 0x00000000080079b9 */ /* 0x0003e40008040000 */
[----:B------:R1:W-:Y:S02]  /*0370*/  UTMACCTL.PF [UR6] ;  /* 0x00000000060079b9 */ /* 0x0003e40008040000 */
[----:B-1----:R-:W-:Y:S01]  /*0380*/  NOP ;  /* 0x0000000000007918 */ /* 0x002fe20000000000 */
.L_x_5:
[----:B------:R-:W-:Y:S05]  /*0390*/  BSYNC.RECONVERGENT B0 ;  /* 0x0000000000007941 */ /* 0x000fea0003800200 */
.L_x_4:
[----:B------:R-:W-:Y:S04]  /*03a0*/  BSSY.RECONVERGENT B0, `(.L_x_6) ;  /* 0x000000a000007945 */ /* 0x000fe80003800200 */
        /* <DEDUP_REMOVED lines=9> */
.L_x_7:
[----:B------:R-:W-:Y:S05]  /*0440*/  BSYNC.RECONVERGENT B0 ;  /* 0x0000000000007941 */ /* 0x000fea0003800200 */
.L_x_6:
[----:B------:R-:W1:Y:S01]  /*0450*/  LDCU.64 UR6, c[0x0][0x888] ;  /* 0x00011100ff0677ac */ /* 0x000e620008000a00 */
[----:B------:R-:W-:Y:S02]  /*0460*/  UISETP.EQ.U32.AND UP1, UPT, UR10, URZ, UPT ;  /* 0x000000ff0a00728c */ /* 0x000fe4000bf22070 */
[----:B------:R-:W-:Y:S02]  /*0470*/  UPLOP3.LUT UP4, UPT, UPT, UPT, UPT, 0x80, 0x8 ;  /* 0x000000000008789c */ /* 0x000fe40003f8f070 */
[----:B-1----:R-:W-:-:S04]  /*0480*/  UISETP.NE.U32.AND UP0, UPT, UR6, URZ, UPT ;  /* 0x000000ff0600728c */ /* 0x002fc8000bf05070 */
[----:B------:R-:W-:-:S04]  /*0490*/  UISETP.NE.AND.EX UP2, UPT, UR7, URZ, UPT, UP0 ;  /* 0x000000ff0700728c */ /* 0x000fc8000bf45300 */
[----:B------:R-:W-:-:S04]  /*04a0*/  UISETP.EQ.OR.EX UP3, UPT, UR11, URZ, !UP2, UP1 ;  /* 0x000000ff0b00728c */ /* 0x000fc8000d762710 */
[----:B------:R-:W-:-:S05]  /*04b0*/  UP2UR UR60, UPR, URZ, 0x8 ;  /* 0x00000008ff3c7883 */ /* 0x000fca0008000000 */
[----:B------:R-:W-:Y:S07]  /*04c0*/  BRA.U !UP3, `(.L_x_8) ;  /* 0x000000010b207547 */ /* 0x000fee000b800000 */
[----:B-----5:R-:W-:Y:S01]  /*04d0*/  R2UR UR6, R154 ;  /* 0x000000009a0672ca */ /* 0x020fe200000e0000 */
[----:B------:R-:W-:Y:S02]  /*04e0*/  UISETP.NE.U32.AND UP1, UPT, UR10, URZ, UPT ;  /* 0x000000ff0a00728c */ /* 0x000fe4000bf25070 */
[----:B------:R-:W-:Y:S02]  /*04f0*/  USEL UR4, URZ, 0xffffffff, UP2 ;  /* 0xffffffffff047887 */ /* 0x000fe40009000000 */
[----:B------:R-:W-:-:S08]  /*0500*/  UISETP.NE.AND.EX UP1, UPT, UR11, URZ, UPT, UP1 ;  /* 0x000000ff0b00728c */ /* 0x000fd0000bf25310 */
[----:B------:R-:W-:-:S04]  /*0510*/  UISETP.NE.AND UP0, UPT, UR6, URZ, UPT ;  /* 0x000000ff0600728c */ /* 0x000fc8000bf05270 */
[----:B------:R-:W-:-:S04]  /*0520*/  @!UP1 USEL UR4, URZ, 0xffffffff, UP0 ;  /* 0xffffffffff049887 */ /* 0x000fc80008000000 */
[----:B------:R-:W-:-:S04]  /*0530*/  ULOP3.LUT UR4, UR4, 0x1, URZ, 0xc0, !UPT ;  /* 0x0000000104047892 */ /* 0x000fc8000f8ec0ff */
[----:B------:R-:W-:-:S11]  /*0540*/  UISETP.NE.U32.AND UP4, UPT, UR4, 0x1, UPT ;  /* 0x000000010400788c */ /* 0x000fd6000bf85070 */
.L_x_8:
[----:B------:R-:W1:Y:S01]  /*0550*/  SHFL.IDX PT, R0, R2, RZ, 0x1f ;  /* 0x00001fff02007589 */ /* 0x000e6200000e0000 */
[----:B------:R-:W-:-:S04]  /*0560*/  UISETP.NE.AND UP0, UPT, UR14, 0x2, UPT ;  /* 0x000000020e00788c */ /* 0x000fc8000bf05270 */
[----:B------:R-:W-:Y:S02]  /*0570*/  UISETP.EQ.AND UP1, UPT, UR48, URZ, !UP0 ;  /* 0x000000ff3000728c */ /* 0x000fe4000c722270 */
[----:B------:R-:W-:-:S04]  /*0580*/  USEL UR50, URZ, 0x1, UP0 ;  /* 0x00000001ff327887 */ /* 0x000fc80008000000 */
[----:B------:R-:W-:Y:S02]  /*0590*/  PLOP3.LUT P3, PT, P1, PT, UP1, 0x80, 0x8 ;  /* 0x000000000008781c */ /* 0x000fe40000f6f018 */
[----:B-1----:R-:W-:-:S13]  /*05a0*/  ISETP.NE.AND P0, PT, R0, RZ, PT ;  /* 0x000000ff0000720c */ /* 0x002fda0003f05270 */
[----:B------:R-:W-:Y:S05]  /*05b0*/  @P0 BRA `(.L_x_9) ;  /* 0x00000000005c0947 */ /* 0x000fea0003800000 */
[----:B------:R-:W-:Y:S01]  /*05c0*/  UMOV UR4, 0x400 ;  /* 0x0000040000047882 */ /* 0x000fe20000000000 */
[----:B------:R-:W-:Y:S01]  /*05d0*/  UMOV UR6, 0x1 ;  /* 0x0000000100067882 */ /* 0x000fe20000000000 */
[----:B------:R-:W-:Y:S02]  /*05e0*/  ULEA UR4, UR5, UR4, 0x18 ;  /* 0x0000000405047291 */ /* 0x000fe4000f8ec0ff */
[----:B------:R-:W-:-:S04]  /*05f0*/  UIADD3 UR6, UPT, UPT, -UR6, 0x100000, URZ ;  /* 0x0010000006067890 */ /* 0x000fc8000fffe1ff */
[----:B------:R-:W-:Y:S02]  /*0600*/  USHF.L.U32 UR7, UR6, 0xb, URZ ;  /* 0x0000000b06077899 */ /* 0x000fe400080006ff */
[----:B------:R-:W-:Y:S01]  /*0610*/  USHF.L.U32 UR6, UR6, 0x1, URZ ;  /* 0x0000000106067899 */ /* 0x000fe200080006ff */
[----:B------:R-:W-:Y:S01]  /*0620*/  ELECT P0, URZ, PT ;  /* 0x0000000000ff782f */ /* 0x000fe20003800000 */
[----:B------:R-:W1:Y:S10]  /*0630*/  FENCE.VIEW.ASYNC.S ;  /* 0x00000000000073c6 */ /* 0x000e740000000000 */
[----:B-1----:R1:W2:Y:S01]  /*0640*/  SYNCS.EXCH.64 URZ, [UR4], UR6 ;  /* 0x0000000604ff75b2 */ /* 0x0022a20008000100 */
[----:B------:R1:W3:Y:S01]  /*0650*/  SYNCS.EXCH.64 URZ, [UR4+0x38], UR6 ;  /* 0x0000380604ff75b2 */ /* 0x0002e20008000100 */
[----:B------:R1:W1:Y:S01]  /*0660*/  SYNCS.EXCH.64 URZ, [UR4+0x8], UR6 ;  /* 0x0000080604ff75b2 */ /* 0x0002620008000100 */
        /* <DEDUP_REMOVED lines=11> */
[----:B------:R-:W-:Y:S01]  /*0720*/  NOP ;  /* 0x0000000000007918 */ /* 0x000fe20000000000 */
.L_x_9:
[----:B------:R-:W4:Y:S01]  /*0730*/  SHFL.IDX PT, R0, R2, RZ, 0x1f ;  /* 0x00001fff02007589 */ /* 0x000f2200000e0000 */
[----:B------:R-:W-:Y:S01]  /*0740*/  NOP ;  /* 0x0000000000007918 */ /* 0x000fe20000000000 */
[----:B----4-:R-:W-:-:S13]  /*0750*/  ISETP.NE.AND P0, PT, R0, 0x1, PT ;  /* 0x000000010000780c */ /* 0x010fda0003f05270 */
[----:B------:R-:W-:Y:S05]  /*0760*/  @P0 BRA `(.L_x_10) ;  /* 0x00000000003c0947 */ /* 0x000fea0003800000 */
[----:B-1----:R-:W-:Y:S01]  /*0770*/  UMOV UR4, 0x400 ;  /* 0x0000040000047882 */ /* 0x002fe20000000000 */
[----:B------:R-:W-:Y:S01]  /*0780*/  UMOV UR8, 0x20 ;  /* 0x0000002000087882 */ /* 0x000fe20000000000 */
[----:B------:R-:W-:Y:S01]  /*0790*/  UMOV UR6, 0x80 ;  /* 0x0000008000067882 */ /* 0x000fe20000000000 */
[----:B------:R-:W-:Y:S02]  /*07a0*/  ULEA UR4, UR5, UR4, 0x18 ;  /* 0x0000000405047291 */ /* 0x000fe4000f8ec0ff */
[----:B------:R-:W-:-:S04]  /*07b0*/  UIADD3 UR8, UPT, UPT, -UR8, 0x100000, URZ ;  /* 0x0010000008087890 */ /* 0x000fc8000fffe1ff */
[----:B------:R-:W-:Y:S02]  /*07c0*/  USHF.L.U32 UR9, UR8, 0xb, URZ ;  /* 0x0000000b08097899 */ /* 0x000fe400080006ff */
[----:B------:R-:W-:Y:S02]  /*07d0*/  USHF.L.U32 UR8, UR8, 0x1, URZ ;  /* 0x0000000108087899 */ /* 0x000fe400080006ff */
[----:B------:R-:W-:-:S04]  /*07e0*/  UIADD3 UR6, UPT, UPT, -UR6, 0x100000, URZ ;  /* 0x0010000006067890 */ /* 0x000fc8000fffe1ff */
[----:B------:R-:W-:Y:S02]  /*07f0*/  USHF.L.U32 UR7, UR6, 0xb, URZ ;  /* 0x0000000b06077899 */ /* 0x000fe400080006ff */
[----:B------:R-:W-:Y:S01]  /*0800*/  USHF.L.U32 UR6, UR6, 0x1, URZ ;  /* 0x0000000106067899 */ /* 0x000fe200080006ff */
[----:B------:R-:W-:Y:S01]  /*0810*/  ELECT P0, URZ, PT ;  /* 0x0000000000ff782f */ /* 0x000fe20003800000 */
[----:B------:R-:W1:Y:S02]  /*0820*/  FENCE.VIEW.ASYNC.S ;  /* 0x00000000000073c6 */ /* 0x000e640000000000 */
[----:B-1----:R4:W1:Y:S08]  /*0830*/  SYNCS.EXCH.64 URZ, [UR4+0x70], UR8 ;  /* 0x0000700804ff75b2 */ /* 0x0028700008000100 */
[----:B------:R4:W1:Y:S02]  /*0840*/  SYNCS.EXCH.64 URZ, [UR4+0x78], UR6 ;  /* 0x0000780604ff75b2 */ /* 0x0008640008000100 */
[----:B----4-:R-:W-:Y:S01]  /*0850*/  NOP ;  /* 0x0000000000007918 */ /* 0x010fe20000000000 */
.L_x_10:
[----:B------:R-:W4:Y:S01]  /*0860*/  SHFL.IDX PT, R0, R2, RZ, 0x1f ;  /* 0x00001fff02007589 */ /* 0x000f2200000e0000 */
[----:B------:R-:W-:Y:S01]  /*0870*/  NOP ;  /* 0x0000000000007918 */ /* 0x000fe20000000000 */
[----:B----4-:R-:W-:-:S13]  /*0880*/  ISETP.NE.AND P0, PT, R0, 0x3, PT ;  /* 0x000000030000780c */ /* 0x010fda0003f05270 */
[----:B------:R-:W-:Y:S05]  /*0890*/  @P0 BRA `(.L_x_11) ;  /* 0x00000000002c0947 */ /* 0x000fea0003800000 */
[----:B-1----:R-:W-:Y:S01]  /*08a0*/  UMOV UR4, 0x400 ;  /* 0x0000040000047882 */ /* 0x002fe20000000000 */
[----:B------:R-:W-:Y:S01]  /*08b0*/  UMOV UR6, 0x20 ;  /* 0x0000002000067882 */ /* 0x000fe20000000000 */
[----:B------:R-:W-:Y:S02]  /*08c0*/  ULEA UR4, UR5, UR4, 0x18 ;  /* 0x0000000405047291 */ /* 0x000fe4000f8ec0ff */
[----:B------:R-:W-:-:S04]  /*08d0*/  UIADD3 UR6, UPT, UPT, -UR6, 0x100000, URZ ;  /* 0x0010000006067890 */ /* 0x000fc8000fffe1ff */
[----:B------:R-:W-:Y:S02]  /*08e0*/  USHF.L.U32 UR7, UR6, 0xb, URZ ;  /* 0x0000000b06077899 */ /* 0x000fe400080006ff */
[----:B------:R-:W-:Y:S01]  /*08f0*/  USHF.L.U32 UR6, UR6, 0x1, URZ ;  /* 0x0000000106067899 */ /* 0x000fe200080006ff */
[----:B------:R-:W-:Y:S01]  /*0900*/  ELECT P0, URZ, PT ;  /* 0x0000000000ff782f */ /* 0x000fe20003800000 */
[----:B------:R-:W1:Y:S10]  /*0910*/  FENCE.VIEW.ASYNC.S ;  /* 0x00000000000073c6 */ /* 0x000e740000000000 */
[----:B-1----:R4:W1:Y:S01]  /*0920*/  SYNCS.EXCH.64 URZ, [UR4+0x80], UR6 ;  /* 0x0000800604ff75b2 */ /* 0x0028620008000100 */
[----:B------:R4:W1:Y:S02]  /*0930*/  SYNCS.EXCH.64 URZ, [UR4+0x88], UR6 ;  /* 0x0000880604ff75b2 */ /* 0x0008640008000100 */
[----:B----4-:R-:W-:Y:S01]  /*0940*/  NOP ;  /* 0x0000000000007918 */ /* 0x010fe20000000000 */
.L_x_11:
[----:B------:R-:W4:Y:S01]  /*0950*/  SHFL.IDX PT, R0, R2, RZ, 0x1f ;  /* 0x00001fff02007589 */ /* 0x000f2200000e0000 */
[----:B------:R-:W-:Y:S01]  /*0960*/  NOP ;  /* 0x0000000000007918 */ /* 0x000fe20000000000 */
[----:B----4-:R-:W-:-:S13]  /*0970*/  ISETP.NE.AND P0, PT, R0, 0x4, PT ;  /* 0x000000040000780c */ /* 0x010fda0003f05270 */
[----:B------:R-:W-:Y:S05]  /*0980*/  @P0 BRA `(.L_x_12) ;  /* 0x0000000000480947 */ /* 0x000fea0003800000 */
[----:B-1----:R-:W-:Y:S01]  /*0990*/  UMOV UR6, 0x1e0 ;  /* 0x000001e000067882 */ /* 0x002fe20000000000 */
[----:B------:R-:W-:Y:S01]  /*09a0*/  UMOV UR4, 0x400 ;  /* 0x0000040000047882 */ /* 0x000fe20000000000 */
[----:B------:R-:W-:Y:S01]  /*09b0*/  USEL UR6, UR6, 0x1a0, UP4 ;  /* 0x000001a006067887 */ /* 0x000fe2000a000000 */
        /* <DEDUP_REMOVED lines=11> */
[----:B------:R4:W1:Y:S01]  /*0a70*/  SYNCS.EXCH.64 URZ, [UR4+0xa0], UR6 ;  /* 0x0000a00604ff75b2 */ /* 0x0008620008000100 */
[----:B------:R4:W1:Y:S01]  /*0a80*/  SYNCS.EXCH.64 URZ, [UR4+0x98], UR8 ;  /* 0x0000980804ff75b2 */ /* 0x0008620008000100 */
[----:B------:R4:W1:Y:S02]  /*0a90*/  SYNCS.EXCH.64 URZ, [UR4+0xa8], UR6 ;  /* 0x0000a80604ff75b2 */ /* 0x0008640008000100 */
[----:B----4-:R-:W-:Y:S01]  /*0aa0*/  NOP ;  /* 0x0000000000007918 */ /* 0x010fe20000000000 */
.L_x_12:
        /* <DEDUP_REMOVED lines=19> */
[----:B------:R4:W1:Y:S01]  /*0be0*/  SYNCS.EXCH.64 URZ, [UR4+0xd0], UR8 ;  /* 0x0000d00804ff75b2 */ /* 0x0008620008000100 */
[----:B------:R4:W1:Y:S01]  /*0bf0*/  SYNCS.EXCH.64 URZ, [UR4+0xc0], UR6 ;  /* 0x0000c00604ff75b2 */ /* 0x0008620008000100 */
[----:B------:R4:W1:Y:S02]  /*0c00*/  SYNCS.EXCH.64 URZ, [UR4+0xd8], UR8 ;  /* 0x0000d80804ff75b2 */ /* 0x0008640008000100 */
[----:B----4-:R-:W-:Y:S01]  /*0c10*/  NOP ;  /* 0x0000000000007918 */ /* 0x010fe20000000000 */
.L_x_13:
[----:B------:R-:W4:Y:S01]  /*0c20*/  SHFL.IDX PT, R2, R2, RZ, 0x1f ;  /* 0x00001fff02027589 */ /* 0x000f2200000e0000 */
[----:B------:R-:W-:Y:S01]  /*0c30*/  ISETP.NE.OR P1, PT, RZ, UR14, !P1 ;  /* 0x0000000eff007c0c */ /* 0x000fe2000cf25670 */
        /* <DEDUP_REMOVED lines=12> */
[----:B------:R4:W1:Y:S01]  /*0d00*/  SYNCS.EXCH.64 URZ, [UR4+0xf0], UR6 ;  /* 0x0000f00604ff75b2 */ /* 0x0008620008000100 */
[----:B------:R4:W1:Y:S01]  /*0d10*/  SYNCS.EXCH.64 URZ, [UR4+0xe8], UR6 ;  /* 0x0000e80604ff75b2 */ /* 0x0008620008000100 */
[----:B------:R4:W1:Y:S02]  /*0d20*/  SYNCS.EXCH.64 URZ, [UR4+0xf8], UR6 ;  /* 0x0000f80604ff75b2 */ /* 0x0008640008000100 */
[----:B----4-:R-:W-:Y:S01]  /*0d30*/  NOP ;  /* 0x0000000000007918 */ /* 0x010fe20000000000 */
.L_x_14:
[----:B------:R-:W-:Y:S01]  /*0d40*/  VOTEU.ALL UP0, P1 ;  /* 0x0000000000ff7886 */ /* 0x000fe20000800000 */
[----:B-1----:R-:W-:Y:S01]  /*0d50*/  UMOV UR6, 0x20 ;  /* 0x0000002000067882 */ /* 0x002fe20000000000 */
[----:B------:R-:W1:Y:S01]  /*0d60*/  LDCU UR8, c[0x0][0x36c] ;  /* 0x00006d80ff0877ac */ /* 0x000e620008000800 */
[----:B------:R-:W-:Y:S01]  /*0d70*/  NOP ;  /* 0x0000000000007918 */ /* 0x000fe20000000000 */
[----:B------:R-:W-:Y:S01]  /*0d80*/  LOP3.LUT R0, R4, 0x1f, RZ, 0xc0, !PT ;  /* 0x0000001f04007812 */ /* 0x000fe200078ec0ff */
[----:B------:R-:W-:Y:S01]  /*0d90*/  @!UP0 UMOV UR4, 0x400 ;  /* 0x0000040000048882 */ /* 0x000fe20000000000 */
[----:B------:R-:W-:-:S04]  /*0da0*/  @!UP0 UIADD3 UR6, UPT, UPT, -UR6, 0x100000, URZ ;  /* 0x0010000006068890 */ /* 0x000fc8000fffe1ff */
[----:B------:R-:W-:Y:S02]  /*0db0*/  @!UP0 USHF.L.U32 UR7, UR6, 0xb, URZ ;  /* 0x0000000b06078899 */ /* 0x000fe400080006ff */
[----:B------:R-:W-:Y:S02]  /*0dc0*/  @!UP0 USHF.L.U32 UR6, UR6, 0x1, URZ ;  /* 0x0000000106068899 */ /* 0x000fe400080006ff */
[----:B------:R-:W-:Y:S01]  /*0dd0*/  @!UP0 ULEA UR4, UR5, UR4, 0x18 ;  /* 0x0000000405048291 */ /* 0x000fe2000f8ec0ff */
[----:B------:R-:W-:Y:S01]  /*0de0*/  VOTEU.ALL UP0, P1 ;  /* 0x0000000000ff7886 */ /* 0x000fe20000800000 */
[----:B------:R-:W-:Y:S02]  /*0df0*/  UISETP.NE.AND UP5, UPT, UR14, URZ, UPT ;  /* 0x000000ff0e00728c */ /* 0x000fe4000bfa5270 */
[----:B-1----:R-:W-:Y:S01]  /*0e00*/  UISETP.EQ.U32.AND UP6, UPT, UR8, 0x1, UPT ;  /* 0x000000010800788c */ /* 0x002fe2000bfc2070 */
[----:B------:R-:W1:Y:S07]  /*0e10*/  FENCE.VIEW.ASYNC.S ;  /* 0x00000000000073c6 */ /* 0x000e6e0000000000 */
[----:B-1----:R1:W4:Y:S01]  /*0e20*/  @!UP0 SYNCS.EXCH.64 URZ, [UR4+0x100], UR6 ;  /* 0x0001000604ff85b2 */ /* 0x0023220008000100 */
[----:B------:R-:W-:Y:S05]  /*0e30*/  BRA.U !UP6, `(.L_x_15) ;  /* 0x000000010e087547 */ /* 0x000fea000b800000 */
[----:B--234-:R-:W-:Y:S01]  /*0e40*/  UCGABAR_ARV ;  /* 0x00000000000079c7 */ /* 0x01cfe20008000000 */
[----:B------:R-:W-:Y:S05]  /*0e50*/  BRA `(.L_x_16) ;  /* 0x0000000000047947 */ /* 0x000fea0003800000 */
.L_x_15:
[----:B--234-:R-:W-:Y:S01]  /*0e60*/  NOP ;  /* 0x0000000000007918 */ /* 0x01cfe20000000000 */
.L_x_16:
[----:B------:R-:W2:Y:S01]  /*0e70*/  S2UR UR28, SR_CTAID.X ;  /* 0x00000000001c79c3 */ /* 0x000ea20000002500 */
[----:B------:R-:W-:-:S05]  /*0e80*/  CS2R.32 R3, SR_CgaSize ;  /* 0x0000000000037805 */ /* 0x000fca0000008a00 */
[----:B------:R-:W-:-:S05]  /*0e90*/  IMAD R3, R3, -0xa0, RZ ;  /* 0xffffff6003037824 */ /* 0x000fca00078e02ff */
[----:B-1----:R-:W-:-:S14]  /*0ea0*/  R2UR UR6, R3 ;  /* 0x00000000030672ca */ /* 0x002fdc00000e0000 */
[----:B------:R-:W1:Y:S01]  /*0eb0*/  LDCU UR6, c[0x0][UR6+0x2b0] ;  /* 0x00005600060677ac */ /* 0x000e620008000800 */
[----:B------:R-:W-:-:S05]  /*0ec0*/  CS2R.32 R3, SR_CgaSize ;  /* 0x0000000000037805 */ /* 0x000fca0000008a00 */
[----:B------:R-:W-:-:S05]  /*0ed0*/  IMAD R3, R3, -0xa0, RZ ;  /* 0xffffff6003037824 */ /* 0x000fca00078e02ff */
[----:B------:R-:W-:-:S14]  /*0ee0*/  R2UR UR4, R3 ;  /* 0x00000000030472ca */ /* 0x000fdc00000e0000 */
[----:B------:R-:W3:Y:S01]  /*0ef0*/  LDCU UR4, c[0x0][UR4+0x2b4] ;  /* 0x00005680040477ac */ /* 0x000ee20008000800 */
[----:B------:R-:W4:Y:S01]  /*0f00*/  S2UR UR8, SR_CTAID.Y ;  /* 0x00000000000879c3 */ /* 0x000f220000002600 */
[----:B------:R-:W3:Y:S01]  /*0f10*/  LDCU UR24, c[0x0][0xb24] ;  /* 0x00016480ff1877ac */ /* 0x000ee20008000800 */
[----:B------:R-:W-:-:S05]  /*0f20*/  CS2R.32 R3, SR_CgaSize ;  /* 0x0000000000037805 */ /* 0x000fca0000008a00 */
[----:B------:R-:W-:-:S05]  /*0f30*/  IMAD R3, R3, -0xa0, RZ ;  /* 0xffffff6003037824 */ /* 0x000fca00078e02ff */
[----:B------:R-:W-:-:S14]  /*0f40*/  R2UR UR56, R3 ;  /* 0x00000000033872ca */ /* 0x000fdc00000e0000 */
[----:B------:R-:W4:Y:S01]  /*0f50*/  LDCU UR56, c[0x0][UR56+0x2a0] ;  /* 0x00005400383877ac */ /* 0x000f220008000800 */
[----:B------:R-:W1:Y:S01]  /*0f60*/  S2UR UR36, SR_CTAID.Z ;  /* 0x00000000002479c3 */ /* 0x000e620000002700 */
[----:B------:R-:W-:-:S05]  /*0f70*/  CS2R.32 R3, SR_CgaSize ;  /* 0x0000000000037805 */ /* 0x000fca0000008a00 */
[----:B------:R-:W-:-:S05]  /*0f80*/  IMAD R3, R3, -0xa0, RZ ;  /* 0xffffff6003037824 */ /* 0x000fca00078e02ff */
[----:B------:R-:W-:-:S14]  /*0f90*/  R2UR UR57, R3 ;  /* 0x00000000033972ca */ /* 0x000fdc00000e0000 */
[----:B------:R-:W4:Y:S01]  /*0fa0*/  LDCU UR57, c[0x0][UR57+0x2a4] ;  /* 0x00005480393977ac */ /* 0x000f220008000800 */
[----:B------:R-:W4:Y:S01]  /*0fb0*/  LDCU UR15, c[0x0][0xb24] ;  /* 0x00016480ff0f77ac */ /* 0x000f220008000800 */
[----:B--2---:R-:W-:Y:S01]  /*0fc0*/  I2FP.F32.U32 R3, UR28 ;  /* 0x0000001c00037c45 */ /* 0x004fe20008201000 */
[----:B------:R-:W2:Y:S04]  /*0fd0*/  LDCU UR26, c[0x0][0xb30] ;  /* 0x00016600ff1a77ac */ /* 0x000ea80008000800 */
[----:B-1----:R-:W-:Y:S01]  /*0fe0*/  FMUL R3, R3, UR6 ;  /* 0x0000000603037c20 */ /* 0x002fe20008400000 */
[----:B---3--:R-:W-:Y:S01]  /*0ff0*/  UISETP.GE.AND UP1, UPT, UR24, 0x1, UPT ;  /* 0x000000011800788c */ /* 0x008fe2000bf26270 */
[----:B----4-:R-:W-:Y:S01]  /*1000*/  I2FP.F32.U32 R2, UR8 ;  /* 0x0000000800027c45 */ /* 0x010fe20008201000 */
[----:B------:R-:W-:Y:S01]  /*1010*/  UMOV UR47, UR8 ;  /* 0x00000008002f7c82 */ /* 0x000fe20008000000 */
[----:B------:R-:W-:-:S02]  /*1020*/  UMOV UR46, UR28 ;  /* 0x0000001c002e7c82 */ /* 0x000fc40008000000 */
[----:B------:R-:W1:Y:S01]  /*1030*/  F2I.U32.TRUNC.NTZ R3, R3 ;  /* 0x0000000300037305 */ /* 0x000e62000020f000 */
[----:B------:R-:W-:-:S07]  /*1040*/  FMUL R2, R2, UR4 ;  /* 0x0000000402027c20 */ /* 0x000fce0008400000 */
[----:B------:R-:W3:Y:S01]  /*1050*/  F2I.U32.TRUNC.NTZ R2, R2 ;  /* 0x0000000200027305 */ /* 0x000ee2000020f000 */
[----:B-1----:R-:W-:Y:S02]  /*1060*/  R2UR UR4, R3 ;  /* 0x00000000030472ca */ /* 0x002fe400000e0000 */
[----:B------:R-:W-:Y:S02]  /*1070*/  PRMT R3, RZ, 0x7610, R3 ;  /* 0x00007610ff037816 */ /* 0x000fe40000000003 */
[----:B---3--:R-:W-:Y:S02]  /*1080*/  R2UR UR7, R2 ;  /* 0x00000000020772ca */ /* 0x008fe400000e0000 */
[----:B------:R-:W-:-:S07]  /*1090*/  PRMT R2, RZ, 0x7610, R2 ;  /* 0x00007610ff027816 */ /* 0x000fce0000000002 */
[----:B------:R-:W-:-:S04]  /*10a0*/  UIADD3 UR6, UPT, UPT, -UR4, URZ, URZ ;  /* 0x000000ff04067290 */ /* 0x000fc8000fffe1ff */
[----:B------:R-:W-:Y:S02]  /*10b0*/  UIMAD UR56, UR56, UR6, UR28 ;  /* 0x00000006383872a4 */ /* 0x000fe4000f8e021c */
[----:B------:R-:W-:-:S04]  /*10c0*/  UIADD3 UR4, UPT, UPT, -UR7, URZ, URZ ;  /* 0x000000ff07047290 */ /* 0x000fc8000fffe1ff */
[----:B------:R-:W-:Y:S01]  /*10d0*/  UIMAD UR57, UR57, UR4, UR8 ;  /* 0x00000004393972a4 */ /* 0x000fe2000f8e0208 */
[----:B--2---:R-:W-:Y:S11]  /*10e0*/  BRA.U UP5, `(.L_x_17) ;  /* 0x0000000105287547 */ /* 0x004ff6000b800000 */
[----:B------:R-:W-:Y:S02]  /*10f0*/  UISETP.NE.AND UP0, UPT, UR57, URZ, UPT ;  /* 0x000000ff3900728c */ /* 0x000fe4000bf05270 */
[----:B------:R-:W-:Y:S02]  /*1100*/  ULOP3.LUT UR4, UR56, 0xfffffffe, URZ, 0xc0, !UPT ;  /* 0xfffffffe38047892 */ /* 0x000fe4000f8ec0ff */
[----:B------:R-:W-:Y:S01]  /*1110*/  UISETP.LT.U32.OR UP0, UPT, UR56, 0x2, !UP0 ;  /* 0x000000023800788c */ /* 0x000fe2000c701470 */
[----:B------:R-:W-:-:S03]  /*1120*/  UMOV UR8, 0x3 ;  /* 0x0000000300087882 */ /* 0x000fc60000000000 */
[----:B------:R-:W-:Y:S02]  /*1130*/  USEL UR7, URZ, 0x1, !UP0 ;  /* 0x00000001ff077887 */ /* 0x000fe4000c000000 */
[----:B------:R-:W-:Y:S02]  /*1140*/  USEL UR6, URZ, 0x2, !UP0 ;  /* 0x00000002ff067887 */ /* 0x000fe4000c000000 */
[----:B------:R-:W-:Y:S02]  /*1150*/  USHF.L.U32 UR4, UR8, UR4, URZ ;  /* 0x0000000408047299 */ /* 0x000fe400080006ff */
[----:B------:R-:W-:-:S04]  /*1160*/  UIADD3 UR6, UPT, UPT, UR7, UR6, URZ ;  /* 0x0000000607067290 */ /* 0x000fc8000fffe0ff */
[----:B------:R-:W-:Y:S02]  /*1170*/  MOV R2, UR4 ;  /* 0x0000000400027c02 */ /* 0x000fe40008000f00 */
[----:B------:R-:W-:Y:S02]  /*1180*/  MOV R3, UR6 ;  /* 0x0000000600037c02 */ /* 0x000fe40008000f00 */
.L_x_17:
[----:B------:R-:W-:Y:S05]  /*1190*/  BRA.U !UP1, `(.L_x_18) ;  /* 0x0000000109d07547 */ /* 0x000fea000b800000 */
[----:B------:R-:W1:Y:S01]  /*11a0*/  LDCU.128 UR20, c[0x0][0xb10] ;  /* 0x00016200ff1477ac */ /* 0x000e620008000c00 */
[----:B------:R-:W2:Y:S01]  /*11b0*/  LDCU UR7, c[0x0][0x370] ;  /* 0x00006e00ff0777ac */ /* 0x000ea20008000800 */
[----:B------:R-:W3:Y:S01]  /*11c0*/  LDCU UR8, c[0x0][0x374] ;  /* 0x00006e80ff0877ac */ /* 0x000ee20008000800 */
[----:B------:R-:W4:Y:S01]  /*11d0*/  LDCU UR25, c[0x0][0xb0c] ;  /* 0x00016180ff1977ac */ /* 0x000f220008000800 */
[----:B------:R-:W4:Y:S01]  /*11e0*/  LDCU UR9, c[0x0][0xb20] ;  /* 0x00016400ff0977ac */ /* 0x000f220008000800 */
[----:B-1----:R-:W-:Y:S01]  /*11f0*/  UIMAD.WIDE.U32 UR12, UR28, UR20, URZ ;  /* 0x000000141c0c72a5 */ /* 0x002fe2000f8e00ff */
[----:B------:R-:W1:Y:S01]  /*1200*/  LDCU.64 UR10, c[0x0][0xb28] ;  /* 0x00016500ff0a77ac */ /* 0x000e620008000a00 */
[----:B------:R-:W-:-:S05]  /*1210*/  UISETP.NE.AND UP3, UPT, UR22, 0x1, UPT ;  /* 0x000000011600788c */ /* 0x000fca000bf65270 */
[----:B------:R-:W-:Y:S01]  /*1220*/  UMOV UR12, UR13 ;  /* 0x0000000d000c7c82 */ /* 0x000fe20008000000 */
[----:B--2---:R-:W-:Y:S02]  /*1230*/  UIMAD.WIDE.U32 UR16, UR7, UR20, URZ ;  /* 0x00000014071072a5 */ /* 0x004fe4000f8e00ff */
[----:B------:R-:W-:Y:S02]  /*1240*/  USHF.R.U32.HI UR6, URZ, UR21, UR12 ;  /* 0x00000015ff067299 */ /* 0x000fe4000801160c */
[----:B---3--:R-:W-:Y:S02]  /*1250*/  UIMAD.WIDE.U32 UR12, UR8, UR23, URZ ;  /* 0x00000017080c72a5 */ /* 0x008fe4000f8e00ff */
[----:B----4-:R-:W-:Y:S01]  /*1260*/  UISETP.NE.AND UP0, UPT, UR25, 0x1, UPT ;  /* 0x000000011900788c */ /* 0x010fe2000bf05270 */
[----:B------:R-:W-:Y:S01]  /*1270*/  UMOV UR16, UR17 ;  /* 0x0000001100107c82 */ /* 0x000fe20008000000 */
[----:B------:R-:W-:-:S03]  /*1280*/  UISETP.NE.AND UP1, UPT, UR24, 0x1, UPT ;  /* 0x000000011800788c */ /* 0x000fc6000bf25270 */
[----:B------:R-:W-:Y:S01]  /*1290*/  UMOV UR12, UR13 ;  /* 0x0000000d000c7c82 */ /* 0x000fe20008000000 */
[----:B------:R-:W-:Y:S02]  /*12a0*/  USEL UR6, UR28, UR6, !UP0 ;  /* 0x000000061c067287 */ /* 0x000fe4000c000000 */
[----:B------:R-:W-:Y:S02]  /*12b0*/  @UP3 USHF.R.U32.HI UR8, URZ, UR9, UR12 ;  /* 0x00000009ff083299 */ /* 0x000fe4000801160c */
[----:B------:R-:W-:Y:S02]  /*12c0*/  UIADD3 UR46, UPT, UPT, -UR6, URZ, URZ ;  /* 0x000000ff062e7290 */ /* 0x000fe4000fffe1ff */
[----:B------:R-:W-:Y:S02]  /*12d0*/  @UP0 USHF.R.U32.HI UR7, URZ, UR21, UR16 ;  /* 0x00000015ff070299 */ /* 0x000fe40008011610 */
[----:B------:R-:W-:Y:S02]  /*12e0*/  UIMAD.WIDE.U32 UR16, UR47, UR23, URZ ;  /* 0x000000172f1072a5 */ /* 0x000fe4000f8e00ff */
[----:B-1----:R-:W-:-:S02]  /*12f0*/  UIMAD.WIDE.U32 UR12, UR8, UR10, URZ ;  /* 0x0000000a080c72a5 */ /* 0x002fc4000f8e00ff */
[----:B------:R-:W-:Y:S02]  /*1300*/  UIMAD.WIDE.U32 UR18, UR7, UR10, URZ ;  /* 0x0000000a071272a5 */ /* 0x000fe4000f8e00ff */
[----:B------:R-:W-:Y:S01]  /*1310*/  UIMAD UR46, UR25, UR46, UR28 ;  /* 0x0000002e192e72a4 */ /* 0x000fe2000f8e021c */
[----:B------:R-:W-:Y:S02]  /*1320*/  UMOV UR4, UR17 ;  /* 0x0000001100047c82 */ /* 0x000fe40008000000 */
[----:B------:R-:W-:Y:S01]  /*1330*/  UMOV UR12, UR13 ;  /* 0x0000000d000c7c82 */ /* 0x000fe20008000000 */
[----:B------:R-:W-:Y:S02]  /*1340*/  USHF.R.U32.HI UR4, URZ, UR9, UR4 ;  /* 0x00000009ff047299 */ /* 0x000fe40008011604 */
[----:B------:R-:W-:Y:S01]  /*1350*/  @UP1 USHF.R.U32.HI UR8, URZ, UR11, UR12 ;  /* 0x0000000bff081299 */ /* 0x000fe2000801160c */
[----:B------:R-:W-:Y:S01]  /*1360*/  UMOV UR18, UR19 ;  /* 0x0000001300127c82 */ /* 0x000fe20008000000 */
[----:B------:R-:W-:-:S02]  /*1370*/  USEL UR4, UR47, UR4, !UP3 ;  /* 0x000000042f047287 */ /* 0x000fc4000d800000 */
[----:B------:R-:W-:Y:S02]  /*1380*/  @UP1 USHF.R.U32.HI UR7, URZ, UR11, UR18 ;  /* 0x0000000bff071299 */ /* 0x000fe40008011612 */
[----:B------:R-:W-:Y:S02]  /*1390*/  UIMAD UR8, UR8, UR24, URZ ;  /* 0x00000018080872a4 */ /* 0x000fe4000f8e02ff */
[----:B------:R-:W-:Y:S02]  /*13a0*/  UIMAD UR12, UR7, UR24, URZ ;  /* 0x00000018070c72a4 */ /* 0x000fe4000f8e02ff */
[----:B------:R-:W-:Y:S02]  /*13b0*/  UISETP.GE.AND UP0, UPT, UR4, UR8, UPT ;  /* 0x000000080400728c */ /* 0x000fe4000bf06270 */
[----:B------:R-:W-:Y:S02]  /*13c0*/  UIMAD.WIDE.U32 UR8, UR4, UR10, URZ ;  /* 0x0000000a040872a5 */ /* 0x000fe4000f8e00ff */
[----:B------:R-:W-:-:S02]  /*13d0*/  UISETP.GE.OR UP0, UPT, UR6, UR12, UP0 ;  /* 0x0000000c0600728c */ /* 0x000fc40008706670 */
[----:B------:R-:W-:Y:S02]  /*13e0*/  UIMAD.WIDE.U32 UR12, UR6, UR10, URZ ;  /* 0x0000000a060c72a5 */ /* 0x000fe4000f8e00ff */
[----:B------:R-:W-:Y:S02]  /*13f0*/  USHF.R.U32.HI UR9, URZ, UR11, UR9 ;  /* 0x0000000bff097299 */ /* 0x000fe40008011609 */
[----:B------:R-:W-:Y:S02]  /*1400*/  UIADD3 UR10, UPT, UPT, -UR4, URZ, URZ ;  /* 0x000000ff040a7290 */ /* 0x000fe4000fffe1ff */
[----:B------:R-:W-:Y:S02]  /*1410*/  USEL UR9, UR4, UR9, !UP1 ;  /* 0x0000000904097287 */ /* 0x000fe4000c800000 */
[----:B------:R-:W-:Y:S01]  /*1420*/  UIMAD UR47, UR22, UR10, UR47 ;  /* 0x0000000a162f72a4 */ /* 0x000fe2000f8e022f */
[----:B------:R-:W-:Y:S01]  /*1430*/  @!UP0 UMOV UR8, UR13 ;  /* 0x0000000d00088c82 */ /* 0x000fe20008000000 */
[----:B------:R-:W-:-:S02]  /*1440*/  UIADD3 UR10, UPT, UPT, -UR9, URZ, URZ ;  /* 0x000000ff090a7290 */ /* 0x000fc4000fffe1ff */
[----:B------:R-:W-:Y:S02]  /*1450*/  @!UP0 USHF.R.U32.HI UR8, URZ, UR11, UR8 ;  /* 0x0000000bff088299 */ /* 0x000fe40008011608 */
[----:B------:R-:W-:Y:S02]  /*1460*/  UIMAD UR10, UR24, UR10, UR4 ;  /* 0x0000000a180a72a4 */ /* 0x000fe4000f8e0204 */
[----:B------:R-:W-:-:S04]  /*1470*/  @!UP0 USEL UR8, UR6, UR8, !UP1 ;  /* 0x0000000806088287 */ /* 0x000fc8000c800000 */
[----:B------:R-:W-:Y:S02]  /*1480*/  @!UP0 UIMAD UR7, UR10, UR7, UR8 ;  /* 0x000000070a0782a4 */ /* 0x000fe4000f8e0208 */
[----:B------:R-:W-:-:S04]  /*1490*/  @!UP0 UIADD3 UR9, UPT, UPT, UR9, -UR8, URZ ;  /* 0x8000000809098290 */ /* 0x000fc8000fffe0ff */
[----:B------:R-:W-:-:S03]  /*14a0*/  @!UP0 UIMAD UR4, UR9, UR24, UR6 ;  /* 0x00000018090482a4 */ /* 0x000fc6000f8e0206 */
[----:B------:R-:W-:Y:S01]  /*14b0*/  @!UP0 UMOV UR6, UR7 ;  /* 0x0000000700068c82 */ /* 0x000fe20008000000 */
[----:B------:R-:W-:Y:S02]  /*14c0*/  UIMAD UR47, UR4, UR22, UR47 ;  /* 0x00000016042f72a4 */ /* 0x000fe4000f8e022f */
[----:B------:R-:W-:-:S12]  /*14d0*/  UIMAD UR46, UR6, UR25, UR46 ;  /* 0x00000019062e72a4 */ /* 0x000fd8000f8e022e */
.L_x_18:
[----:B------:R-:W-:Y:S02]  /*14e0*/  UISETP.NE.AND UP1, UPT, UR26, 0x1, UPT ;  /* 0x000000011a00788c */ /* 0x000fe4000bf25270 */
[----:B------:R-:W-:-:S07]  /*14f0*/  UISETP.NE.AND UP0, UPT, UR14, 0x2, UPT ;  /* 0x000000020e00788c */ /* 0x000fce000bf05270 */
[----:B------:R-:W-:Y:S05]  /*1500*/  BRA.U UP1, `(.L_x_19) ;  /* 0x0000000101447547 */ /* 0x000fea000b800000 */
[----:B------:R-:W1:Y:S01]  /*1510*/  LDCU.128 UR8, c[0x0][0xb10] ;  /* 0x00016200ff0877ac */ /* 0x000e620008000c00 */
[----:B------:R-:W2:Y:S01]  /*1520*/  LDCU UR16, c[0x0][0xb0c] ;  /* 0x00016180ff1077ac */ /* 0x000ea20008000800 */
[----:B------:R-:W3:Y:S01]  /*1530*/  LDCU UR17, c[0x0][0xb20] ;  /* 0x00016400ff1177ac */ /* 0x000ee20008000800 */
[----:B-1----:R-:W-:Y:S02]  /*1540*/  UIMAD.WIDE.U32 UR6, UR46, UR8, URZ ;  /* 0x000000082e0672a5 */ /* 0x002fe4000f8e00ff */
[----:B------:R-:W-:Y:S02]  /*1550*/  UIMAD.WIDE.U32 UR12, UR47, UR11, URZ ;  /* 0x0000000b2f0c72a5 */ /* 0x000fe4000f8e00ff */
[----:B--2---:R-:W-:-:S03]  /*1560*/  UISETP.NE.AND UP1, UPT, UR16, 0x1, UPT ;  /* 0x000000011000788c */ /* 0x004fc6000bf25270 */
[----:B------:R-:W-:Y:S02]  /*1570*/  UMOV UR6, UR7 ;  /* 0x0000000700067c82 */ /* 0x000fe40008000000 */
[----:B------:R-:W-:Y:S01]  /*1580*/  USHF.R.U32.HI UR6, URZ, UR9, UR6 ;  /* 0x00000009ff067299 */ /* 0x000fe20008011606 */
[----:B------:R-:W-:-:S03]  /*1590*/  UMOV UR4, UR13 ;  /* 0x0000000d00047c82 */ /* 0x000fc60008000000 */
[----:B------:R-:W-:Y:S02]  /*15a0*/  USEL UR6, UR46, UR6, !UP1 ;  /* 0x000000062e067287 */ /* 0x000fe4000c800000 */
[----:B------:R-:W-:Y:S02]  /*15b0*/  UISETP.NE.AND UP1, UPT, UR10, 0x1, UPT ;  /* 0x000000010a00788c */ /* 0x000fe4000bf25270 */
[----:B---3--:R-:W-:-:S04]  /*15c0*/  USHF.R.U32.HI UR4, URZ, UR17, UR4 ;  /* 0x00000011ff047299 */ /* 0x008fc80008011604 */
[----:B------:R-:W-:-:S04]  /*15d0*/  USEL UR4, UR47, UR4, !UP1 ;  /* 0x000000042f047287 */ /* 0x000fc8000c800000 */
[----:B------:R-:W-:Y:S02]  /*15e0*/  UIADD3 UR7, UPT, UPT, -UR4, UR6, URZ ;  /* 0x0000000604077290 */ /* 0x000fe4000fffe1ff */
[----:B------:R-:W-:Y:S02]  /*15f0*/  UIADD3 UR4, UPT, UPT, UR4, -UR6, URZ ;  /* 0x8000000604047290 */ /* 0x000fe4000fffe0ff */
[----:B------:R-:W-:Y:S02]  /*1600*/  UIMAD UR47, UR7, UR10, UR47 ;  /* 0x0000000a072f72a4 */ /* 0x000fe4000f8e022f */
[----:B------:R-:W-:-:S12]  /*1610*/  UIMAD UR46, UR4, UR16, UR46 ;  /* 0x00000010042e72a4 */ /* 0x000fd8000f8e022e */
.L_x_19:
[----:B------:R-:W-:Y:S05]  /*1620*/  BRA.U !UP6, `(.L_x_20) ;  /* 0x000000010e0c7547 */ /* 0x000fea000b800000 */
[----:B------:R-:W-:Y:S01]  /*1630*/  UCGABAR_WAIT ;  /* 0x0000000000007dc7 */ /* 0x000fe20008000000 */
[----:B------:R-:W-:Y:S01]  /*1640*/  CCTL.IVALL ;  /* 0x00000000ff00798f */ /* 0x000fe20002000000 */
[----:B------:R-:W-:Y:S05]  /*1650*/  BRA `(.L_x_21) ;  /* 0x0000000000047947 */ /* 0x000fea0003800000 */
.L_x_20:
[----:B------:R-:W-:Y:S06]  /*1660*/  BAR.SYNC.DEFER_BLOCKING 0x0 ;  /* 0x0000000000007b1d */ /* 0x000fec0000010000 */
.L_x_21:
[----:B------:R-:W-:Y:S05]  /*1670*/  BRA.U UP0, `(.L_x_22) ;  /* 0x0000001500447547 */ /* 0x000fea000b800000 */
[----:B------:R-:W1:Y:S01]  /*1680*/  LDCU UR7, c[0x0][0x38c] ;  /* 0x00007180ff0777ac */ /* 0x000e620008000800 */
[----:B------:R-:W-:Y:S01]  /*1690*/  PLOP3.LUT P1, PT, PT, PT, UP4, 0x80, 0x8 ;  /* 0x000000000008781c */ /* 0x000fe20003f2f048 */
[----:B------:R-:W-:Y:S01]  /*16a0*/  IMAD.MOV.U32 R12, RZ, RZ, 0x1 ;  /* 0x00000001ff0c7424 */ /* 0x000fe200078e00ff */
[----:B------:R-:W-:Y:S02]  /*16b0*/  ISETP.NE.AND P2, PT, R0, RZ, P3 ;  /* 0x000000ff0000720c */ /* 0x000fe40001f45270 */
[----:B------:R-:W-:Y:S02]  /*16c0*/  CS2R R10, SRZ ;  /* 0x00000000000a7805 */ /* 0x000fe4000001ff00 */
[----:B------:R-:W-:Y:S01]  /*16d0*/  PLOP3.LUT P1, PT, P1, PT, PT, 0x8, 0x80 ;  /* 0x000000000080781c */ /* 0x000fe20000f2e170 */
[----:B------:R-:W-:Y:S01]  /*16e0*/  IMAD.MOV.U32 R9, RZ, RZ, RZ ;  /* 0x000000ffff097224 */ /* 0x000fe200078e00ff */
[----:B------:R-:W2:Y:S01]  /*16f0*/  LDCU UR39, c[0x0][0x370] ;  /* 0x00006e00ff2777ac */ /* 0x000ea20008000800 */
[----:B------:R-:W-:Y:S01]  /*1700*/  IMAD.MOV.U32 R8, RZ, RZ, 0x1 ;  /* 0x00000001ff087424 */ /* 0x000fe200078e00ff */
[----:B------:R-:W-:Y:S01]  /*1710*/  ULOP3.LUT UR48, UR28, 0x1, URZ, 0xc0, !UPT ;  /* 0x000000011c307892 */ /* 0x000fe2000f8ec0ff */
[----:B------:R-:W3:Y:S01]  /*1720*/  LDCU.64 UR26, c[0x0][0x348] ;  /* 0x00006900ff1a77ac */ /* 0x000ee20008000a00 */
[----:B------:R-:W-:-:S02]  /*1730*/  USHF.L.U32 UR45, UR28, 0x7, URZ ;  /* 0x000000071c2d7899 */ /* 0x000fc400080006ff */
[----:B-1----:R-:W-:Y:S02]  /*1740*/  UIADD3 UR6, UPT, UPT, UR7, 0x7f, URZ ;  /* 0x0000007f07067890 */ /* 0x002fe4000fffe0ff */
[----:B------:R-:W-:Y:S02]  /*1750*/  UIADD3 UR44, UPT, UPT, UR7, 0xfe, URZ ;  /* 0x000000fe072c7890 */ /* 0x000fe4000fffe0ff */
[----:B------:R-:W-:Y:S01]  /*1760*/  USHF.R.S32.HI UR4, URZ, 0x1f, UR6 ;  /* 0x0000001fff047899 */ /* 0x000fe20008011406 */
[----:B------:R-:W1:Y:S03]  /*1770*/  LDCU UR38, c[0x0][0x374] ;  /* 0x00006e80ff2677ac */ /* 0x000e660008000800 */
[----:B------:R-:W-:Y:S02]  /*1780*/  ULEA.HI UR4, UR4, UR6, URZ, 0x7 ;  /* 0x0000000604047291 */ /* 0x000fe4000f8f38ff */
[----:B------:R-:W-:-:S02]  /*1790*/  UIADD3 UR6, UPT, UPT, UR7, -0x1, URZ ;  /* 0xffffffff07067890 */ /* 0x000fc4000fffe0ff */
[----:B------:R-:W-:Y:S02]  /*17a0*/  USHF.R.S32.HI UR41, URZ, 0x7, UR4 ;  /* 0x00000007ff297899 */ /* 0x000fe40008011404 */
[----:B------:R-:W-:Y:S02]  /*17b0*/  UISETP.GE.U32.AND UP1, UPT, UR6, -0xff, UPT ;  /* 0xffffff010600788c */ /* 0x000fe4000bf26070 */
[----:B------:R-:W-:Y:S01]  /*17c0*/  UISETP.LT.U32.AND UP0, UPT, UR41, 0x7, UPT ;  /* 0x000000072900788c */ /* 0x000fe2000bf01070 */
[----:B------:R-:W-:-:S03]  /*17d0*/  UMOV UR7, URZ ;  /* 0x000000ff00077c82 */ /* 0x000fc60008000000 */
[----:B------:R-:W-:Y:S02]  /*17e0*/  USEL UR40, UR41, 0x7, UP0 ;  /* 0x0000000729287887 */ /* 0x000fe40008000000 */
[----:B------:R-:W-:Y:S02]  /*17f0*/  UISETP.NE.AND UP0, UPT, UR14, URZ, UPT ;  /* 0x000000ff0e00728c */ /* 0x000fe4000bf05270 */
[----:B------:R-:W-:Y:S02]  /*1800*/  UIADD3 UR4, UPT, UPT, UR40, -0x1, URZ ;  /* 0xffffffff28047890 */ /* 0x000fe4000fffe0ff */
[----:B------:R-:W-:Y:S02]  /*1810*/  @UP1 UIADD3 UR4, UPT, UPT, UR40, URZ, URZ ;  /* 0x000000ff28041290 */ /* 0x000fe4000fffe0ff */
[----:B------:R-:W-:Y:S02]  /*1820*/  USEL UR21, UR50, 0x2, UP0 ;  /* 0x0000000232157887 */ /* 0x000fe40008000000 */
[----:B------:R-:W-:-:S02]  /*1830*/  UIADD3 UR43, UPT, UPT, UR41, -UR40, URZ ;  /* 0x80000028292b7290 */ /* 0x000fc4000fffe0ff */
[----:B------:R-:W-:Y:S02]  /*1840*/  UIADD3 UR30, UPT, UPT, UR4, 0x1, URZ ;  /* 0x00000001041e7890 */ /* 0x000fe4000fffe0ff */
[----:B-123--:R-:W-:-:S12]  /*1850*/  UIADD3 UR42, UPT, UPT, -UR4, URZ, URZ ;  /* 0x000000ff042a7290 */ /* 0x00efd8000fffe1ff */
.L_x_42:
[----:B------:R-:W-:Y:S01]  /*1860*/  UISETP.NE.AND UP0, UPT, UR5, URZ, UPT ;  /* 0x000000ff0500728c */ /* 0x000fe2000bf05270 */
[----:B-1----:R-:W1:Y:S08]  /*1870*/  S2UR UR5, SR_CgaCtaId ;  /* 0x00000000000579c3 */ /* 0x002e700000008800 */
[----:B------:R-:W-:Y:S05]  /*1880*/  BRA.U UP0, `(.L_x_23) ;  /* 0x0000000100347547 */ /* 0x000fea000b800000 */
[----:B------:R-:W2:Y:S01]  /*1890*/  S2R R0, SR_CgaCtaId ;  /* 0x0000000000007919 */ /* 0x000ea20000008800 */
[----:B------:R-:W-:Y:S02]  /*18a0*/  MOV R3, 0x400 ;  /* 0x0000040000037802 */ /* 0x000fe40000000f00 */
[----:B------:R-:W-:Y:S02]  /*18b0*/  SHF.L.U32 R2, R8, 0x1f, RZ ;  /* 0x0000001f08027819 */ /* 0x000fe400000006ff */
[----:B--2---:R-:W-:-:S05]  /*18c0*/  LEA R0, R0, R3, 0x18 ;  /* 0x0000000300007211 */ /* 0x004fca00078ec0ff */
[----:B------:R-:W-:-:S04]  /*18d0*/  IMAD R3, R9, 0x8, R0 ;  /* 0x0000000809037824 */ /* 0x000fc800078e0200 */
[----:B------:R-:W2:Y:S02]  /*18e0*/  SYNCS.PHASECHK.TRANS64.TRYWAIT P0, [R3+URZ+0xf0], R2 ;  /* 0x0000f002030075a7 */ /* 0x000ea400080011ff */
[----:B--2---:R-:W-:Y:S05]  /*18f0*/  @!P0 BRA `(.L_x_24) ;  /* 0x0000008400ac8947 */ /* 0x004fea0003800000 */
.L_x_118:
[----:B------:R-:W-:Y:S01]  /*1900*/  VIADD R9, R9, 0x1 ;  /* 0x0000000109097836 */ /* 0x000fe20000000000 */
[----:B------:R2:W-:Y:S04]  /*1910*/  SYNCS.ARRIVE.TRANS64.A1T0 RZ, [R3+URZ+0xe0], RZ ;  /* 0x0000e0ff03ff79a7 */ /* 0x0005e800081000ff */
[----:B------:R-:W-:-:S04]  /*1920*/  ISETP.NE.AND P0, PT, R9, 0x2, PT ;  /* 0x000000020900780c */ /* 0x000fc80003f05270 */
[----:B------:R-:W-:Y:S02]  /*1930*/  SEL R9, R9, RZ, P0 ;  /* 0x000000ff09097207 */ /* 0x000fe40000000000 */
[----:B--2---:R-:W-:-:S04]  /*1940*/  SEL R3, RZ, 0x1, P0 ;  /* 0x00000001ff037807 */ /* 0x004fc80000000000 */
[----:B------:R-:W-:-:S07]  /*1950*/  LOP3.LUT R8, R8, R3, RZ, 0x3c, !PT ;  /* 0x0000000308087212 */ /* 0x000fce00078e3cff */
.L_x_23:
[----:B------:R-:W-:Y:S01]  /*1960*/  UMOV UR4, 0x400 ;  /* 0x0000040000047882 */ /* 0x000fe20000000000 */
[----:B------:R-:W-:Y:S01]  /*1970*/  SHF.L.U32 R0, R12, 0x1f, RZ ;  /* 0x0000001f0c007819 */ /* 0x000fe200000006ff */
[----:B-1----:R-:W-:Y:S02]  /*1980*/  ULEA UR4, UR5, UR4, 0x18 ;  /* 0x0000000405047291 */ /* 0x002fe4000f8ec0ff */
[----:B------:R-:W-:Y:S02]  /*1990*/  UISETP.GE.U32.AND UP0, UPT, UR44, 0xff, UPT ;  /* 0x000000ff2c00788c */ /* 0x000fe4000bf06070 */
[----:B------:R-:W-:Y:S02]  /*19a0*/  ULEA UR6, UR7, UR4, 0x3 ;  /* 0x0000000407067291 */ /* 0x000fe4000f8e18ff */
[----:B------:R-:W-:Y:S01]  /*19b0*/  ULEA UR11, UR47, UR48, 0x1 ;  /* 0x000000302f0b7291 */ /* 0x000fe2000f8e08ff */
[----:B------:R-:W-:-:S03]  /*19c0*/  UMOV UR13, URZ ;  /* 0x000000ff000d7c82 */ /* 0x000fc60008000000 */
[----:B------:R-:W-:-:S03]  /*19d0*/  UIMAD UR11, UR11, 0x50, URZ ;  /* 0x000000500b0b78a4 */ /* 0x000fc6000f8e02ff */
[----:B------:R1:W2:Y:S01]  /*19e0*/  SYNCS.PHASECHK.TRANS64.TRYWAIT P0, [UR6+0x38], R0 ;  /* 0x00003800ff0075a7 */ /* 0x0002a20008001106 */
[----:B------:R-:W-:-:S04]  /*19f0*/  ULEA.HI UR6, UR46, UR46, URZ, 0x1 ;  /* 0x0000002e2e067291 */ /* 0x000fc8000f8f08ff */
[----:B------:R-:W-:-:S04]  /*1a00*/  USHF.L.U32 UR6, UR6, 0x7, URZ ;  /* 0x0000000706067899 */ /* 0x000fc800080006ff */
[----:B------:R-:W-:-:S04]  /*1a10*/  ULOP3.LUT UR35, UR6, 0xffffff00, URZ, 0xc0, !UPT ;  /* 0xffffff0006237892 */ /* 0x000fc8000f8ec0ff */
[----:B------:R-:W-:Y:S01]  /*1a20*/  ULOP3.LUT UR35, UR35, 0x80, UR45, 0xf8, !UPT ;  /* 0x0000008023237892 */ /* 0x000fe2000f8ef82d */
[----:B------:R-:W-:Y:S11]  /*1a30*/  BRA.U !UP0, `(.L_x_25) ;  /* 0x0000000108c07547 */ /* 0x000ff6000b800000 */
[----:B------:R-:W-:Y:S01]  /*1a40*/  UMOV UR14, UR42 ;  /* 0x0000002a000e7c82 */ /* 0x000fe20008000000 */
[----:B------:R-:W-:Y:S01]  /*1a50*/  UMOV UR6, UR7 ;  /* 0x0000000700067c82 */ /* 0x000fe20008000000 */
[----:B------:R-:W-:-:S05]  /*1a60*/  UMOV UR34, URZ ;  /* 0x000000ff00227c82 */ /* 0x000fca0008000000 */
.L_x_31:
[----:B--2---:R-:W-:Y:S01]  /*1a70*/  @P3 MOV R2, 0xd000 ;  /* 0x0000d00000023802 */ /* 0x004fe20000000f00 */
[----:B------:R-:W-:Y:S01]  /*1a80*/  ULEA UR33, UR6, UR4, 0x3 ;  /* 0x0000000406217291 */ /* 0x000fe2000f8e18ff */
[----:B--234-:R-:W-:Y:S11]  /*1a90*/  @P0 BRA `(.L_x_26) ;  /* 0x00000000000c0947 */ /* 0x01cff60003800000 */
[----:B------:R-:W-:Y:S04]  /*1aa0*/  SHF.L.U32 R3, R12, 0x1f, RZ ;  /* 0x0000001f0c037819 */ /* 0x000fe800000006ff */
[----:B------:R-:W2:Y:S02]  /*1ab0*/  SYNCS.PHASECHK.TRANS64.TRYWAIT P0, [UR33+0x38], R3 ;  /* 0x00003803ff0075a7 */ /* 0x000ea40008001121 */
[----:B--2---:R-:W-:Y:S05]  /*1ac0*/  @!P0 BRA `(.L_x_27) ;  /* 0x00000084004c8947 */ /* 0x004fea0003800000 */
.L_x_26:
[----:B------:R2:W-:Y:S01]  /*1ad0*/  @P3 SYNCS.ARRIVE.TRANS64 RZ, [UR33], R2 ;  /* 0x00000002ffff39a7 */ /* 0x0005e20008000021 */
[----:B------:R-:W-:Y:S02]  /*1ae0*/  ULOP3.LUT UR7, UR21, 0x2, URZ, 0xfc, !UPT ;  /* 0x0000000215077892 */ /* 0x000fe4000f8efcff */
[----:B------:R-:W-:Y:S02]  /*1af0*/  UIADD3 UR14, UPT, UPT, UR14, 0x1, URZ ;  /* 0x000000010e0e7890 */ /* 0x000fe4000fffe0ff */
[----:B------:R-:W-:Y:S02]  /*1b00*/  UISETP.NE.AND UP0, UPT, UR7, 0x2, UPT ;  /* 0x000000020700788c */ /* 0x000fe4000bf05270 */
[----:B------:R-:W-:Y:S07]  /*1b10*/  UISETP.NE.AND UP2, UPT, UR14, 0x1, UPT ;  /* 0x000000010e00788c */ /* 0x000fee000bf45270 */
[----:B------:R-:W-:Y:S05]  /*1b20*/  BRA.U UP0, `(.L_x_28) ;  /* 0x0000000100047547 */ /* 0x000fea000b800000 */
[----:B------:R-:W-:Y:S05]  /*1b30*/  BPT.TRAP 0x1 ;  /* 0x000000040000795c */ /* 0x000fea0000300000 */
.L_x_28:
[----:B------:R-:W-:Y:S04]  /*1b40*/  BSSY.RECONVERGENT B0, `(.L_x_29) ;  /* 0x0000003000007945 */ /* 0x000fe80003800200 */
[----:B------:R-:W-:Y:S05]  /*1b50*/  @!P2 BRA `(.L_x_30) ;  /* 0x000000000004a947 */ /* 0x000fea0003800000 */
[----:B------:R-:W-:Y:S05]  /*1b60*/  BPT.TRAP 0x1 ;  /* 0x000000040000795c */ /* 0x000fea0000300000 */
.L_x_30:
[----:B------:R-:W-:Y:S05]  /*1b70*/  BSYNC.RECONVERGENT B0 ;  /* 0x0000000000007941 */ /* 0x000fea0003800200 */
.L_x_29:
[----:B------:R-:W-:Y:S02]  /*1b80*/  UIADD3 UR7, UPT, UPT, UR6, 0x1, URZ ;  /* 0x0000000106077890 */ /* 0x000fe4000fffe0ff */
[----:B------:R-:W-:Y:S02]  /*1b90*/  UIADD3 UR18, UP1, UPT, UR26, 0x80, URZ ;  /* 0x000000801a127890 */ /* 0x000fe4000ff3e0ff */
[----:B------:R-:W-:Y:S02]  /*1ba0*/  UISETP.NE.AND UP0, UPT, UR7, 0x7, UPT ;  /* 0x000000070700788c */ /* 0x000fe4000bf05270 */
[----:B------:R-:W-:Y:S02]  /*1bb0*/  ULEA UR32, UR6, UR4, 0xe ;  /* 0x0000000406207291 */ /* 0x000fe4000f8e70ff */
[----:B------:R-:W-:Y:S02]  /*1bc0*/  USEL UR9, URZ, 0x1, UP0 ;  /* 0x00000001ff097887 */ /* 0x000fe40008000000 */
[----:B------:R-:W-:Y:S02]  /*1bd0*/  USEL UR7, UR7, URZ, UP0 ;  /* 0x000000ff07077287 */ /* 0x000fe40008000000 */
[----:B------:R-:W-:Y:S02]  /*1be0*/  ULOP3.LUT UR33, UR33, 0xfefffff8, URZ, 0xc0, !UPT ;  /* 0xfefffff821217892 */ /* 0x000fe4000f8ec0ff */
[----:B------:R-:W-:Y:S01]  /*1bf0*/  ULEA UR8, UR7, UR4, 0x3 ;  /* 0x0000000407087291 */ /* 0x000fe2000f8e18ff */
[----:B------:R-:W-:Y:S01]  /*1c00*/  LOP3.LUT R12, R12, UR9, RZ, 0x3c, !PT ;  /* 0x000000090c0c7c12 */ /* 0x000fe2000f8e3cff */
[----:B------:R-:W-:Y:S02]  /*1c10*/  UIADD3.X UR19, UPT, UPT, URZ, UR27, URZ, UP1, !UPT ;  /* 0x0000001bff137290 */ /* 0x000fe40008ffe4ff */
[----:B------:R-:W-:Y:S01]  /*1c20*/  UIADD3 UR32, UPT, UPT, UR32, 0xa300, URZ ;  /* 0x0000a30020207890 */ /* 0x000fe2000fffe0ff */
[----:B-1----:R-:W-:Y:S01]  /*1c30*/  SHF.L.U32 R0, R12, 0x1f, RZ ;  /* 0x0000001f0c007819 */ /* 0x002fe200000006ff */
[----:B------:R-:W-:Y:S01]  /*1c40*/  UIADD3 UR16, UP0, UPT, UR26, 0x180, URZ ;  /* 0x000001801a107890 */ /* 0x000fe2000ff1e0ff */
[----:B------:R-:W-:Y:S02]  /*1c50*/  UMOV UR22, 0x0 ;  /* 0x0000000000167882 */ /* 0x000fe40000000000 */
[----:B------:R3:W4:Y:S01]  /*1c60*/  SYNCS.PHASECHK.TRANS64.TRYWAIT P0, [UR8+0x38], R0 ;  /* 0x00003800ff0075a7 */ /* 0x0007220008001108 */
[----:B------:R-:W-:Y:S01]  /*1c70*/  UMOV UR23, 0x10000000 ;  /* 0x1000000000177882 */ /* 0x000fe20000000000 */
[----:B------:R-:W-:Y:S02]  /*1c80*/  UIADD3.X UR17, UPT, UPT, URZ, UR27, URZ, UP0, !UPT ;  /* 0x0000001bff117290 */ /* 0x000fe400087fe4ff */
[----:B------:R1:W-:Y:S01]  /*1c90*/  UTMALDG.3D.2CTA [UR32], [UR18], desc[UR22] ;  /* 0x00001620120075b4 */ /* 0x0003e20008211000 */
[----:B------:R-:W-:Y:S01]  /*1ca0*/  UIMAD UR8, UR6, 0x2800, UR4 ;  /* 0x00002800060878a4 */ /* 0x000fe2000f8e0204 */
[----:B------:R-:W-:Y:S01]  /*1cb0*/  UMOV UR10, UR34 ;  /* 0x00000022000a7c82 */ /* 0x000fe20008000000 */
[----:B------:R-:W-:Y:S02]  /*1cc0*/  UMOV UR12, UR36 ;  /* 0x00000024000c7c82 */ /* 0x000fe40008000000 */
[----:B------:R-:W-:Y:S01]  /*1cd0*/  UIADD3 UR8, UPT, UPT, UR8, 0x26300, URZ ;  /* 0x0002630008087890 */ /* 0x000fe2000fffe0ff */
[----:B------:R-:W-:Y:S01]  /*1ce0*/  UMOV UR9, UR33 ;  /* 0x0000002100097c82 */ /* 0x000fe20008000000 */
[----:B------:R-:W-:Y:S01]  /*1cf0*/  UMOV UR13, UR30 ;  /* 0x0000001e000d7c82 */ /* 0x000fe20008000000 */
[----:B------:R-:W-:Y:S06]  /*1d00*/  UMOV UR6, UR7 ;  /* 0x0000000700067c82 */ /* 0x000fec0008000000 */
[----:B------:R3:W-:Y:S01]  /*1d10*/  UTMALDG.3D.2CTA [UR8], [UR16], desc[UR22] ;  /* 0x00001608100075b4 */ /* 0x0007e20008211000 */
[----:B-1----:R-:W-:Y:S01]  /*1d20*/  UIADD3 UR34, UPT, UPT, UR34, 0x80, URZ ;  /* 0x0000008022227890 */ /* 0x002fe2000fffe0ff */
[----:B------:R-:W-:Y:S11]  /*1d30*/  BRA.U UP2, `(.L_x_31) ;  /* 0xfffffffd024c7547 */ /* 0x000ff6000b83ffff */
.L_x_25:
[----:B------:R-:W-:Y:S01]  /*1d40*/  ULEA UR6, UR7, UR4, 0x3 ;  /* 0x0000000407067291 */ /* 0x000fe2000f8e18ff */
[----:B-1-3--:R-:W-:Y:S01]  /*1d50*/  SHF.L.U32 R0, R12, 0x1f, RZ ;  /* 0x0000001f0c007819 */ /* 0x00afe200000006ff */
[----:B------:R-:W-:Y:S01]  /*1d60*/  @!P1 SYNCS.ARRIVE.TRANS64.A1T0 RZ, [UR4+0x88], RZ ;  /* 0x000088ffffff99a7 */ /* 0x000fe20008100004 */
[----:B------:R-:W-:-:S06]  /*1d70*/  UISETP.GT.AND UP0, UPT, UR41, UR40, UPT ;  /* 0x000000282900728c */ /* 0x000fcc000bf04270 */
[----:B--2-4-:R1:W2:Y:S03]  /*1d80*/  SYNCS.PHASECHK.TRANS64.TRYWAIT P0, [UR6+0x38], R0 ;  /* 0x00003800ff0075a7 */ /* 0x0142a60008001106 */
[----:B------:R-:W-:Y:S05]  /*1d90*/  BRA.U !UP0, `(.L_x_32) ;  /* 0x0000000108c07547 */ /* 0x000fea000b800000 */
[----:B------:R-:W-:Y:S01]  /*1da0*/  UIADD3 UR14, UPT, UPT, UR43, UR13, URZ ;  /* 0x0000000d2b0e7290 */ /* 0x000fe2000fffe0ff */
[----:B------:R-:W-:-:S11]  /*1db0*/  UMOV UR6, UR7 ;  /* 0x0000000700067c82 */ /* 0x000fd60008000000 */
.L_x_38:
[----:B--2---:R-:W-:Y:S01]  /*1dc0*/  @P3 MOV R2, 0xd000 ;  /* 0x0000d00000023802 */ /* 0x004fe20000000f00 */
[----:B------:R-:W-:Y:S01]  /*1dd0*/  ULEA UR17, UR6, UR4, 0x3 ;  /* 0x0000000406117291 */ /* 0x000fe2000f8e18ff */
[----:B--2-4-:R-:W-:Y:S11]  /*1de0*/  @P0 BRA `(.L_x_33) ;  /* 0x00000000000c0947 */ /* 0x014ff60003800000 */
[----:B------:R-:W-:Y:S04]  /*1df0*/  SHF.L.U32 R3, R12, 0x1f, RZ ;  /* 0x0000001f0c037819 */ /* 0x000fe800000006ff */
[----:B------:R-:W2:Y:S02]  /*1e00*/  SYNCS.PHASECHK.TRANS64.TRYWAIT P0, [UR17+0x38], R3 ;  /* 0x00003803ff0075a7 */ /* 0x000ea40008001111 */
[----:B--2---:R-:W-:Y:S05]  /*1e10*/  @!P0 BRA `(.L_x_34) ;  /* 0x0000008000908947 */ /* 0x004fea0003800000 */
.L_x_33:
[----:B------:R2:W-:Y:S01]  /*1e20*/  @P3 SYNCS.ARRIVE.TRANS64 RZ, [UR17], R2 ;  /* 0x00000002ffff39a7 */ /* 0x0005e20008000011 */
[----:B------:R-:W-:Y:S04]  /*1e30*/  ULOP3.LUT UR7, UR21, 0x2, URZ, 0xfc, !UPT ;  /* 0x0000000215077892 */ /* 0x000fe8000f8efcff */
[----:B------:R-:W-:Y:S09]  /*1e40*/  UISETP.NE.AND UP0, UPT, UR7, 0x2, UPT ;  /* 0x000000020700788c */ /* 0x000ff2000bf05270 */
[----:B------:R-:W-:Y:S05]  /*1e50*/  BRA.U UP0, `(.L_x_35) ;  /* 0x0000000100047547 */ /* 0x000fea000b800000 */
[----:B------:R-:W-:Y:S05]  /*1e60*/  BPT.TRAP 0x1 ;  /* 0x000000040000795c */ /* 0x000fea0000300000 */
.L_x_35:
[----:B------:R-:W-:Y:S04]  /*1e70*/  BSSY.RECONVERGENT B0, `(.L_x_36) ;  /* 0x0000003000007945 */ /* 0x000fe80003800200 */
[----:B------:R-:W-:Y:S05]  /*1e80*/  @!P2 BRA `(.L_x_37) ;  /* 0x000000000004a947 */ /* 0x000fea0003800000 */
[----:B------:R-:W-:Y:S05]  /*1e90*/  BPT.TRAP 0x1 ;  /* 0x000000040000795c */ /* 0x000fea0000300000 */
.L_x_37:
[----:B------:R-:W-:Y:S05]  /*1ea0*/  BSYNC.RECONVERGENT B0 ;  /* 0x0000000000007941 */ /* 0x000fea0003800200 */
.L_x_36:
[----:B------:R-:W-:Y:S02]  /*1eb0*/  UIADD3 UR7, UPT, UPT, UR6, 0x1, URZ ;  /* 0x0000000106077890 */ /* 0x000fe4000fffe0ff */
[----:B------:R-:W-:Y:S02]  /*1ec0*/  ULEA UR16, UR6, UR4, 0xe ;  /* 0x0000000406107291 */ /* 0x000fe4000f8e70ff */
[----:B------:R-:W-:Y:S02]  /*1ed0*/  UISETP.NE.AND UP0, UPT, UR7, 0x7, UPT ;  /* 0x000000070700788c */ /* 0x000fe4000bf05270 */
[----:B------:R-:W-:Y:S02]  /*1ee0*/  UIADD3 UR24, UP1, UPT, UR26, 0x80, URZ ;  /* 0x000000801a187890 */ /* 0x000fe4000ff3e0ff */
[----:B------:R-:W-:Y:S02]  /*1ef0*/  USEL UR9, URZ, 0x1, UP0 ;  /* 0x00000001ff097887 */ /* 0x000fe40008000000 */
[----:B------:R-:W-:Y:S02]  /*1f00*/  USEL UR7, UR7, URZ, UP0 ;  /* 0x000000ff07077287 */ /* 0x000fe40008000000 */
[----:B------:R-:W-:Y:S02]  /*1f10*/  ULOP3.LUT UR17, UR17, 0xfefffff8, URZ, 0xc0, !UPT ;  /* 0xfefffff811117892 */ /* 0x000fe4000f8ec0ff */
[----:B------:R-:W-:Y:S01]  /*1f20*/  ULEA UR8, UR7, UR4, 0x3 ;  /* 0x0000000407087291 */ /* 0x000fe2000f8e18ff */
[----:B------:R-:W-:Y:S01]  /*1f30*/  LOP3.LUT R12, R12, UR9, RZ, 0x3c, !PT ;  /* 0x000000090c0c7c12 */ /* 0x000fe2000f8e3cff */
[----:B------:R-:W-:Y:S02]  /*1f40*/  USHF.L.U32 UR18, UR13, 0x7, URZ ;  /* 0x000000070d127899 */ /* 0x000fe400080006ff */
[----:B------:R-:W-:Y:S01]  /*1f50*/  UIADD3 UR16, UPT, UPT, UR16, 0xa300, URZ ;  /* 0x0000a30010107890 */ /* 0x000fe2000fffe0ff */
[----:B-1----:R-:W-:Y:S01]  /*1f60*/  SHF.L.U32 R0, R12, 0x1f, RZ ;  /* 0x0000001f0c007819 */ /* 0x002fe200000006ff */
[----:B------:R-:W-:Y:S02]  /*1f70*/  UIADD3.X UR25, UPT, UPT, URZ, UR27, URZ, UP1, !UPT ;  /* 0x0000001bff197290 */ /* 0x000fe40008ffe4ff */
[----:B------:R-:W-:Y:S01]  /*1f80*/  UIADD3 UR22, UP0, UPT, UR26, 0x180, URZ ;  /* 0x000001801a167890 */ /* 0x000fe2000ff1e0ff */
[----:B------:R3:W4:Y:S01]  /*1f90*/  SYNCS.PHASECHK.TRANS64.TRYWAIT P0, [UR8+0x38], R0 ;  /* 0x00003800ff0075a7 */ /* 0x0007220008001108 */
[----:B------:R-:W-:Y:S02]  /*1fa0*/  UIMAD UR8, UR6, 0x2800, UR4 ;  /* 0x00002800060878a4 */ /* 0x000fe4000f8e0204 */
[----:B------:R-:W-:Y:S01]  /*1fb0*/  UIADD3.X UR23, UPT, UPT, URZ, UR27, URZ, UP0, !UPT ;  /* 0x0000001bff177290 */ /* 0x000fe200087fe4ff */
[----:B------:R-:W-:Y:S01]  /*1fc0*/  UMOV UR28, 0x0 ;  /* 0x00000000001c7882 */ /* 0x000fe20000000000 */
[----:B------:R-:W-:Y:S01]  /*1fd0*/  UMOV UR29, 0x10000000 ;  /* 0x10000000001d7882 */ /* 0x000fe20000000000 */
[----:B------:R-:W-:Y:S01]  /*1fe0*/  UMOV UR19, UR35 ;  /* 0x0000002300137c82 */ /* 0x000fe20008000000 */
[----:B------:R-:W-:Y:S01]  /*1ff0*/  UMOV UR20, UR36 ;  /* 0x0000002400147c82 */ /* 0x000fe20008000000 */
[----:B------:R-:W-:Y:S01]  /*2000*/  UIADD3 UR8, UPT, UPT, UR8, 0x26300, URZ ;  /* 0x0002630008087890 */ /* 0x000fe2000fffe0ff */
[----:B------:R3:W-:Y:S01]  /*2010*/  UTMALDG.3D.2CTA [UR16], [UR24], desc[UR28] ;  /* 0x00001c10180075b4 */ /* 0x0007e20008211000 */
[----:B------:R-:W-:Y:S01]  /*2020*/  UIADD3 UR13, UPT, UPT, UR13, 0x1, URZ ;  /* 0x000000010d0d7890 */ /* 0x000fe2000fffe0ff */
[----:B------:R-:W-:Y:S01]  /*2030*/  UMOV UR12, UR36 ;  /* 0x00000024000c7c82 */ /* 0x000fe20008000000 */
[----:B------:R-:W-:Y:S01]  /*2040*/  UMOV UR9, UR17 ;  /* 0x0000001100097c82 */ /* 0x000fe20008000000 */
[----:B------:R-:W-:Y:S01]  /*2050*/  UMOV UR10, UR18 ;  /* 0x00000012000a7c82 */ /* 0x000fe20008000000 */
[----:B------:R-:W-:Y:S03]  /*2060*/  UISETP.NE.AND UP0, UPT, UR13, UR14, UPT ;  /* 0x0000000e0d00728c */ /* 0x000fe6000bf05270 */
[----:B------:R3:W-:Y:S01]  /*2070*/  UTMALDG.3D.2CTA [UR8], [UR22], desc[UR28] ;  /* 0x00001c08160075b4 */ /* 0x0007e20008211000 */
[----:B------:R-:W-:Y:S05]  /*2080*/  UMOV UR6, UR7 ;  /* 0x0000000700067c82 */ /* 0x000fea0008000000 */
[----:B---3--:R-:W-:Y:S05]  /*2090*/  BRA.U UP0, `(.L_x_38) ;  /* 0xfffffffd00487547 */ /* 0x008fea000b83ffff */
.L_x_32:
[C---:B------:R-:W-:Y:S01]  /*20a0*/  LEA R3, R11.reuse, UR4, 0x3 ;  /* 0x000000040b037c11 */ /* 0x040fe2000f8e18ff */
[----:B------:R-:W-:Y:S01]  /*20b0*/  NOP ;  /* 0x0000000000007918 */ /* 0x000fe20000000000 */
[----:B-1----:R-:W-:Y:S02]  /*20c0*/  SHF.L.U32 R0, R10, 0x1f, RZ ;  /* 0x0000001f0a007819 */ /* 0x002fe400000006ff */
[----:B------:R-:W-:Y:S02]  /*20d0*/  LEA R5, R11, UR4, 0x4 ;  /* 0x000000040b057c11 */ /* 0x000fe4000f8e20ff */
[----:B--2-4-:R-:W1:Y:S02]  /*20e0*/  SYNCS.PHASECHK.TRANS64.TRYWAIT P0, [R3+URZ+0x90], R0 ;  /* 0x00009000030075a7 */ /* 0x014e6400080011ff */
[----:B-1----:R-:W-:Y:S05]  /*20f0*/  @!P0 BRA `(.L_x_39) ;  /* 0x0000007c00f08947 */ /* 0x002fea0003800000 */
.L_x_121:
[----:B------:R-:W2:Y:S01]  /*2100*/  LDS.128 R4, [R5+0x110] ;  /* 0x0001100005047984 */ /* 0x000ea20000000c00 */
[----:B------:R-:W-:Y:S01]  /*2110*/  UISETP.GE.AND UP0, UPT, UR15, 0x1, UPT ;  /* 0x000000010f00788c */ /* 0x000fe2000bf06270 */
[----:B------:R-:W-:Y:S01]  /*2120*/  @!PT LDS RZ, [RZ] ;  /* 0x00000000fffff984 */ /* 0x000fe20000000800 */
[----:B------:R-:W-:Y:S01]  /*2130*/  @!PT LDS RZ, [RZ] ;  /* 0x00000000fffff984 */ /* 0x000fe20000000800 */
[----:B------:R-:W-:Y:S01]  /*2140*/  @!PT LDS RZ, [RZ] ;  /* 0x00000000fffff984 */ /* 0x000fe20000000800 */
[----:B------:R-:W-:Y:S01]  /*2150*/  @!PT LDS RZ, [RZ] ;  /* 0x00000000fffff984 */ /* 0x000fe20000000800 */
[----:B------:R3:W-:Y:S06]  /*2160*/  MEMBAR.ALL.CTA ;  /* 0x0000000000007992 */ /* 0x0007ec0000008000 */
[----:B---3--:R-:W3:Y:S01]  /*2170*/  FENCE.VIEW.ASYNC.S ;  /* 0x00000000000073c6 */ /* 0x008ee20000000000 */
[----:B--2---:R-:W-:-:S13]  /*2180*/  LOP3.LUT P0, RZ, R6, 0x1, RZ, 0xc0, !PT ;  /* 0x0000000106ff7812 */ /* 0x004fda000780c0ff */
[----:B---3--:R-:W-:Y:S01]  /*2190*/  VOTEU.ANY UP1, P0 ;  /* 0x0000000000ff7886 */ /* 0x008fe20000020100 */
[----:B------:R-:W-:-:S13]  /*21a0*/  PLOP3.LUT P0, PT, PT, PT, UP1, 0x80, 0x8 ;  /* 0x000000000008781c */ /* 0x000fda0003f0f018 */
[----:B-1----:R-:W-:Y:S02]  /*21b0*/  @P0 LOP3.LUT R0, R5, 0xffff, RZ, 0xc0, !PT ;  /* 0x0000ffff05000812 */ /* 0x002fe400078ec0ff */
[----:B------:R-:W-:Y:S02]  /*21c0*/  @P0 MOV R2, R4 ;  /* 0x0000000400020202 */ /* 0x000fe40000000f00 */
[----:B------:R-:W-:Y:S01]  /*21d0*/  @P0 R2UR UR8, R0 ;  /* 0x00000000000802ca */ /* 0x000fe200000e0000 */
[----:B------:R-:W-:Y:S01]  /*21e0*/  VIADD R0, R3, 0xa0 ;  /* 0x000000a003007836 */ /* 0x000fe20000000000 */
[----:B------:R-:W-:Y:S02]  /*21f0*/  @P0 SHF.R.U32.HI R4, RZ, 0x10, R5 ;  /* 0x00000010ff040819 */ /* 0x000fe40000011605 */
[----:B------:R-:W-:Y:S02]  /*2200*/  @P0 R2UR UR9, R2 ;  /* 0x00000000020902ca */ /* 0x000fe400000e0000 */
[----:B------:R-:W-:-:S02]  /*2210*/  PRMT R0, RZ, 0x654, R0 ;  /* 0x00000654ff007816 */ /* 0x000fc40000000000 */
[----:B------:R-:W-:Y:S02]  /*2220*/  @P0 R2UR UR6, R4 ;  /* 0x00000000040602ca */ /* 0x000fe400000e0000 */
[----:B------:R1:W-:Y:S03]  /*2230*/  SYNCS.ARRIVE.TRANS64.RED.A1T0 RZ, [R0+URZ], RZ ;  /* 0x000000ff00ff79a7 */ /* 0x0003e600081004ff */
[----:B------:R-:W-:-:S04]  /*2240*/  @UP1 UMOV UR31, UR8 ;  /* 0x00000008001f1c82 */ /* 0x000fc80008000000 */
[----:B------:R-:W-:-:S04]  /*2250*/  @UP1 UMOV UR37, UR9 ;  /* 0x0000000900251c82 */ /* 0x000fc80008000000 */
[----:B------:R-:W-:Y:S01]  /*2260*/  @UP1 UMOV UR36, UR6 ;  /* 0x0000000600241c82 */ /* 0x000fe20008000000 */
[----:B------:R-:W-:Y:S05]  /*2270*/  BRA.U !UP0, `(.L_x_40) ;  /* 0x0000000108d47547 */ /* 0x000fea000b800000 */
[----:B------:R-:W2:Y:S01]  /*2280*/  LDCU.128 UR16, c[0x0][0xb10] ;  /* 0x00016200ff1077ac */ /* 0x000ea20008000c00 */
[----:B------:R-:W3:Y:S01]  /*2290*/  LDCU UR14, c[0x0][0xb20] ;  /* 0x00016400ff0e77ac */ /* 0x000ee20008000800 */
[----:B------:R-:W4:Y:S01]  /*22a0*/  LDCU UR20, c[0x0][0xb0c] ;  /* 0x00016180ff1477ac */ /* 0x000f220008000800 */
[----:B------:R-:W1:Y:S01]  /*22b0*/  LDCU.64 UR10, c[0x0][0xb28] ;  /* 0x00016500ff0a77ac */ /* 0x000e620008000a00 */
[----:B------:R-:W-:Y:S02]  /*22c0*/  UISETP.NE.AND UP3, UPT, UR15, 0x1, UPT ;  /* 0x000000010f00788c */ /* 0x000fe4000bf65270 */
[----:B--2---:R-:W-:Y:S02]  /*22d0*/  UIMAD.WIDE.U32 UR12, UR38, UR19, URZ ;  /* 0x00000013260c72a5 */ /* 0x004fe4000f8e00ff */
[----:B------:R-:W-:Y:S02]  /*22e0*/  UIMAD.WIDE.U32 UR8, UR39, UR16, URZ ;  /* 0x00000010270872a5 */ /* 0x000fe4000f8e00ff */
[----:B------:R-:W-:-:S02]  /*22f0*/  UISETP.NE.AND UP0, UPT, UR18, 0x1, UPT ;  /* 0x000000011200788c */ /* 0x000fc4000bf05270 */
[----:B------:R-:W-:Y:S01]  /*2300*/  UIMAD.WIDE.U32 UR24, UR31, UR19, URZ ;  /* 0x000000131f1872a5 */ /* 0x000fe2000f8e00ff */
[----:B------:R-:W-:Y:S02]  /*2310*/  UMOV UR12, UR13 ;  /* 0x0000000d000c7c82 */ /* 0x000fe40008000000 */
[----:B------:R-:W-:Y:S01]  /*2320*/  UMOV UR8, UR9 ;  /* 0x0000000900087c82 */ /* 0x000fe20008000000 */
[----:B---3--:R-:W-:Y:S02]  /*2330*/  USHF.R.U32.HI UR12, URZ, UR14, UR12 ;  /* 0x0000000eff0c7299 */ /* 0x008fe4000801160c */
[----:B------:R-:W-:Y:S02]  /*2340*/  USHF.R.U32.HI UR9, URZ, UR17, UR8 ;  /* 0x00000011ff097299 */ /* 0x000fe40008011608 */
[----:B----4-:R-:W-:Y:S02]  /*2350*/  UISETP.NE.AND UP2, UPT, UR20, 0x1, UPT ;  /* 0x000000011400788c */ /* 0x010fe4000bf45270 */
[----:B------:R-:W-:-:S02]  /*2360*/  USEL UR8, UR38, UR12, !UP0 ;  /* 0x0000000c26087287 */ /* 0x000fc4000c000000 */
[----:B------:R-:W-:Y:S02]  /*2370*/  USEL UR9, UR39, UR9, !UP2 ;  /* 0x0000000927097287 */ /* 0x000fe4000d000000 */
[----:B-1----:R-:W-:Y:S01]  /*2380*/  UIMAD.WIDE.U32 UR12, UR8, UR10, URZ ;  /* 0x0000000a080c72a5 */ /* 0x002fe2000f8e00ff */
[----:B------:R-:W-:Y:S01]  /*2390*/  UMOV UR6, UR25 ;  /* 0x0000001900067c82 */ /* 0x000fe20008000000 */
[----:B------:R-:W-:Y:S02]  /*23a0*/  UIMAD.WIDE.U32 UR22, UR37, UR16, URZ ;  /* 0x00000010251672a5 */ /* 0x000fe4000f8e00ff */
[----:B------:R-:W-:-:S03]  /*23b0*/  UIMAD.WIDE.U32 UR24, UR9, UR10, URZ ;  /* 0x0000000a091872a5 */ /* 0x000fc6000f8e00ff */
[----:B------:R-:W-:Y:S01]  /*23c0*/  UMOV UR12, UR13 ;  /* 0x0000000d000c7c82 */ /* 0x000fe20008000000 */
[----:B------:R-:W-:Y:S02]  /*23d0*/  USHF.R.U32.HI UR6, URZ, UR14, UR6 ;  /* 0x0000000eff067299 */ /* 0x000fe40008011606 */
[----:B------:R-:W-:Y:S01]  /*23e0*/  @UP3 USHF.R.U32.HI UR8, URZ, UR11, UR12 ;  /* 0x0000000bff083299 */ /* 0x000fe2000801160c */
[----:B------:R-:W-:Y:S01]  /*23f0*/  UMOV UR22, UR23 ;  /* 0x0000001700167c82 */ /* 0x000fe20008000000 */
[----:B------:R-:W-:Y:S01]  /*2400*/  UMOV UR24, UR25 ;  /* 0x0000001900187c82 */ /* 0x000fe20008000000 */
[----:B------:R-:W-:Y:S02]  /*2410*/  USHF.R.U32.HI UR17, URZ, UR17, UR22 ;  /* 0x00000011ff117299 */ /* 0x000fe40008011616 */
[----:B------:R-:W-:Y:S02]  /*2420*/  USEL UR6, UR31, UR6, !UP0 ;  /* 0x000000061f067287 */ /* 0x000fe4000c000000 */
[----:B------:R-:W-:-:S02]  /*2430*/  @UP3 USHF.R.U32.HI UR9, URZ, UR11, UR24 ;  /* 0x0000000bff093299 */ /* 0x000fc40008011618 */
[----:B------:R-:W-:Y:S02]  /*2440*/  UIMAD UR12, UR15, UR8, URZ ;  /* 0x000000080f0c72a4 */ /* 0x000fe4000f8e02ff */
[----:B------:R-:W-:Y:S02]  /*2450*/  USEL UR8, UR37, UR17, !UP2 ;  /* 0x0000001125087287 */ /* 0x000fe4000d000000 */
[----:B------:R-:W-:Y:S02]  /*2460*/  UIMAD UR14, UR15, UR9, URZ ;  /* 0x000000090f0e72a4 */ /* 0x000fe4000f8e02ff */
[----:B------:R-:W-:Y:S02]  /*2470*/  UISETP.GE.AND UP0, UPT, UR6, UR12, UPT ;  /* 0x0000000c0600728c */ /* 0x000fe4000bf06270 */
[----:B------:R-:W-:Y:S02]  /*2480*/  UIMAD.WIDE.U32 UR12, UR6, UR10, URZ ;  /* 0x0000000a060c72a5 */ /* 0x000fe4000f8e00ff */
[----:B------:R-:W-:-:S02]  /*2490*/  UISETP.GE.OR UP0, UPT, UR8, UR14, UP0 ;  /* 0x0000000e0800728c */ /* 0x000fc40008706670 */
[----:B------:R-:W-:Y:S02]  /*24a0*/  UIMAD.WIDE.U32 UR16, UR8, UR10, URZ ;  /* 0x0000000a081072a5 */ /* 0x000fe4000f8e00ff */
[----:B------:R-:W-:Y:S01]  /*24b0*/  UIADD3 UR14, UPT, UPT, -UR8, URZ, URZ ;  /* 0x000000ff080e7290 */ /* 0x000fe2000fffe1ff */
[----:B------:R-:W-:Y:S01]  /*24c0*/  UMOV UR12, UR13 ;  /* 0x0000000d000c7c82 */ /* 0x000fe20008000000 */
[----:B------:R-:W-:Y:S02]  /*24d0*/  UIADD3 UR13, UPT, UPT, -UR6, URZ, URZ ;  /* 0x000000ff060d7290 */ /* 0x000fe4000fffe1ff */
[----:B------:R-:W-:-:S03]  /*24e0*/  USHF.R.U32.HI UR12, URZ, UR11, UR12 ;  /* 0x0000000bff0c7299 */ /* 0x000fc6000801160c */
[----:B------:R-:W-:Y:S01]  /*24f0*/  @!UP0 UMOV UR10, UR17 ;  /* 0x00000011000a8c82 */ /* 0x000fe20008000000 */
[----:B------:R-:W-:Y:S02]  /*2500*/  UIMAD UR13, UR18, UR13, UR31 ;  /* 0x0000000d120d72a4 */ /* 0x000fe4000f8e021f */
[----:B------:R-:W-:Y:S02]  /*2510*/  USEL UR12, UR6, UR12, !UP3 ;  /* 0x0000000c060c7287 */ /* 0x000fe4000d800000 */
[----:B------:R-:W-:Y:S02]  /*2520*/  @!UP0 USHF.R.U32.HI UR10, URZ, UR11, UR10 ;  /* 0x0000000bff0a8299 */ /* 0x000fe4000801160a */
[----:B------:R-:W-:Y:S02]  /*2530*/  UIADD3 UR11, UPT, UPT, -UR12, URZ, URZ ;  /* 0x000000ff0c0b7290 */ /* 0x000fe4000fffe1ff */
[----:B------:R-:W-:Y:S02]  /*2540*/  @!UP0 USEL UR10, UR8, UR10, !UP3 ;  /* 0x0000000a080a8287 */ /* 0x000fe4000d800000 */
[----:B------:R-:W-:-:S02]  /*2550*/  UIMAD UR11, UR15, UR11, UR6 ;  /* 0x0000000b0f0b72a4 */ /* 0x000fc4000f8e0206 */
[----:B------:R-:W-:Y:S02]  /*2560*/  @!UP0 UIADD3 UR12, UPT, UPT, UR12, -UR10, URZ ;  /* 0x8000000a0c0c8290 */ /* 0x000fe4000fffe0ff */
[----:B------:R-:W-:Y:S02]  /*2570*/  @!UP0 UIMAD UR10, UR11, UR9, UR10 ;  /* 0x000000090b0a82a4 */ /* 0x000fe4000f8e020a */
[----:B------:R-:W-:Y:S02]  /*2580*/  @!UP0 UIMAD UR6, UR15, UR12, UR8 ;  /* 0x0000000c0f0682a4 */ /* 0x000fe4000f8e0208 */
[----:B------:R-:W-:Y:S02]  /*2590*/  UIMAD UR9, UR20, UR14, UR37 ;  /* 0x0000000e140972a4 */ /* 0x000fe4000f8e0225 */
[----:B------:R-:W-:Y:S01]  /*25a0*/  UIMAD UR31, UR6, UR18, UR13 ;  /* 0x00000012061f72a4 */ /* 0x000fe2000f8e020d */
[----:B------:R-:W-:Y:S02]  /*25b0*/  @!UP0 UMOV UR8, UR10 ;  /* 0x0000000a00088c82 */ /* 0x000fe40008000000 */
[----:B------:R-:W-:-:S12]  /*25c0*/  UIMAD UR37, UR8, UR20, UR9 ;  /* 0x00000014082572a4 */ /* 0x000fd8000f8e0209 */
.L_x_40:
[----:B------:R-:W2:Y:S02]  /*25d0*/  LDCU UR6, c[0x0][0xb30] ;  /* 0x00016600ff0677ac */ /* 0x000ea40008000800 */
[----:B--2---:R-:W-:-:S09]  /*25e0*/  UISETP.NE.AND UP0, UPT, UR6, 0x1, UPT ;  /* 0x000000010600788c */ /* 0x004fd2000bf05270 */
[----:B------:R-:W-:Y:S05]  /*25f0*/  BRA.U UP0, `(.L_x_41) ;  /* 0x0000000100447547 */ /* 0x000fea000b800000 */
[----:B------:R-:W2:Y:S01]  /*2600*/  LDCU.128 UR16, c[0x0][0xb10] ;  /* 0x00016200ff1077ac */ /* 0x000ea20008000c00 */
[----:B------:R-:W3:Y:S01]  /*2610*/  LDCU UR12, c[0x0][0xb0c] ;  /* 0x00016180ff0c77ac */ /* 0x000ee20008000800 */
[----:B------:R-:W4:Y:S01]  /*2620*/  LDCU UR13, c[0x0][0xb20] ;  /* 0x00016400ff0d77ac */ /* 0x000f220008000800 */
[----:B--2---:R-:W-:Y:S02]  /*2630*/  UIMAD.WIDE.U32 UR10, UR37, UR16, URZ ;  /* 0x00000010250a72a5 */ /* 0x004fe4000f8e00ff */
[----:B------:R-:W-:Y:S02]  /*2640*/  UIMAD.WIDE.U32 UR8, UR31, UR19, URZ ;  /* 0x000000131f0872a5 */ /* 0x000fe4000f8e00ff */
[----:B---3--:R-:W-:Y:S02]  /*2650*/  UISETP.NE.AND UP2, UPT, UR12, 0x1, UPT ;  /* 0x000000010c00788c */ /* 0x008fe4000bf45270 */
[----:B------:R-:W-:Y:S01]  /*2660*/  UISETP.NE.AND UP0, UPT, UR18, 0x1, UPT ;  /* 0x000000011200788c */ /* 0x000fe2000bf05270 */
[----:B------:R-:W-:-:S02]  /*2670*/  UMOV UR10, UR11 ;  /* 0x0000000b000a7c82 */ /* 0x000fc40008000000 */
[----:B------:R-:W-:Y:S01]  /*2680*/  UMOV UR6, UR9 ;  /* 0x0000000900067c82 */ /* 0x000fe20008000000 */
[----:B------:R-:W-:Y:S02]  /*2690*/  USHF.R.U32.HI UR17, URZ, UR17, UR10 ;  /* 0x00000011ff117299 */ /* 0x000fe4000801160a */
[----:B----4-:R-:W-:Y:S02]  /*26a0*/  USHF.R.U32.HI UR6, URZ, UR13, UR6 ;  /* 0x0000000dff067299 */ /* 0x010fe40008011606 */
[----:B------:R-:W-:Y:S02]  /*26b0*/  USEL UR8, UR37, UR17, !UP2 ;  /* 0x0000001125087287 */ /* 0x000fe4000d000000 */
[----:B------:R-:W-:-:S04]  /*26c0*/  USEL UR6, UR31, UR6, !UP0 ;  /* 0x000000061f067287 */ /* 0x000fc8000c000000 */
[----:B------:R-:W-:Y:S02]  /*26d0*/  UIADD3 UR9, UPT, UPT, UR8, -UR6, URZ ;  /* 0x8000000608097290 */ /* 0x000fe4000fffe0ff */
[----:B------:R-:W-:Y:S02]  /*26e0*/  UIADD3 UR6, UPT, UPT, -UR8, UR6, URZ ;  /* 0x0000000608067290 */ /* 0x000fe4000fffe1ff */
[----:B------:R-:W-:Y:S02]  /*26f0*/  UIMAD UR31, UR9, UR18, UR31 ;  /* 0x00000012091f72a4 */ /* 0x000fe4000f8e021f */
[----:B------:R-:W-:-:S12]  /*2700*/  UIMAD UR37, UR6, UR12, UR37 ;  /* 0x0000000c062572a4 */ /* 0x000fd8000f8e0225 */
.L_x_41:
[----:B------:R-:W-:Y:S01]  /*2710*/  VIADD R11, R11, 0x1 ;  /* 0x000000010b0b7836 */ /* 0x000fe20000000000 */
[----:B------:R-:W-:Y:S01]  /*2720*/  PLOP3.LUT P1, PT, PT, PT, PT, 0x80, 0x8 ;  /* 0x000000000008781c */ /* 0x000fe20003f2f070 */
[----:B------:R-:W-:Y:S02]  /*2730*/  UIADD3 UR46, UPT, UPT, UR37, UR56, URZ ;  /* 0x00000038252e7290 */ /* 0x000fe4000fffe0ff */
[----:B------:R-:W-:Y:S01]  /*2740*/  UIADD3 UR47, UPT, UPT, UR31, UR57, URZ ;  /* 0x000000391f2f7290 */ /* 0x000fe2000fffe0ff */
[----:B------:R-:W-:-:S04]  /*2750*/  ISETP.NE.AND P0, PT, R11, 0x2, PT ;  /* 0x000000020b00780c */ /* 0x000fc80003f05270 */
[----:B------:R-:W-:Y:S02]  /*2760*/  SEL R3, RZ, 0x1, P0 ;  /* 0x00000001ff037807 */ /* 0x000fe40000000000 */
[----:B------:R-:W-:Y:S02]  /*2770*/  SEL R11, R11, RZ, P0 ;  /* 0x000000ff0b0b7207 */ /* 0x000fe40000000000 */
[----:B------:R-:W-:Y:S01]  /*2780*/  LOP3.LUT R10, R10, R3, RZ, 0x3c, !PT ;  /* 0x000000030a0a7212 */ /* 0x000fe200078e3cff */
[----:B------:R-:W-:Y:S06]  /*2790*/  BRA.U UP1, `(.L_x_42) ;  /* 0xfffffff101307547 */ /* 0x000fec000b83ffff */
[----:B------:R-:W-:Y:S01]  /*27a0*/  UIADD3 UR8, UPT, UPT, UR4, 0x38, URZ ;  /* 0x0000003804087890 */ /* 0x000fe2000fffe0ff */
[----:B------:R-:W-:-:S03]  /*27b0*/  SHF.L.U32 R3, R12, 0x1f, RZ ;  /* 0x0000001f0c037819 */ /* 0x000fc600000006ff */
[----:B------:R-:W-:-:S09]  /*27c0*/  ULEA UR4, UR7, UR8, 0x3 ;  /* 0x0000000807047291 */ /* 0x000fd2000f8e18ff */
[----:B------:R-:W2:Y:S02]  /*27d0*/  SYNCS.PHASECHK.TRANS64.TRYWAIT P0, [UR4], R3 ;  /* 0x00000003ff0075a7 */ /* 0x000ea40008001104 */
[----:B--2---:R-:W-:Y:S05]  /*27e0*/  @!P0 BRA `(.L_x_43) ;  /* 0x0000007800488947 */ /* 0x004fea0003800000 */
.L_x_123:
[----:B------:R-:W-:-:S04]  /*27f0*/  UIADD3 UR4, UPT, UPT, UR7, 0x1, URZ ;  /* 0x0000000107047890 */ /* 0x000fc8000fffe0ff */
[----:B------:R-:W-:-:S04]  /*2800*/  UISETP.NE.AND UP0, UPT, UR4, 0x7, UPT ;  /* 0x000000070400788c */ /* 0x000fc8000bf05270 */
[----:B------:R-:W-:Y:S02]  /*2810*/  USEL UR6, URZ, 0x1, UP0 ;  /* 0x00000001ff067887 */ /* 0x000fe40008000000 */
[----:B------:R-:W-:-:S04]  /*2820*/  USEL UR4, UR4, URZ, UP0 ;  /* 0x000000ff04047287 */ /* 0x000fc80008000000 */
[----:B------:R-:W-:Y:S01]  /*2830*/  ULEA UR5, UR4, UR8, 0x3 ;  /* 0x0000000804057291 */ /* 0x000fe2000f8e18ff */
[----:B------:R-:W-:-:S04]  /*2840*/  LOP3.LUT R2, R12, UR6, RZ, 0x3c, !PT ;  /* 0x000000060c027c12 */ /* 0x000fc8000f8e3cff */
[----:B-1----:R-:W-:-:S04]  /*2850*/  SHF.L.U32 R3, R2, 0x1f, RZ ;  /* 0x0000001f02037819 */ /* 0x002fc800000006ff */
[----:B------:R-:W1:Y:S02]  /*2860*/  SYNCS.PHASECHK.TRANS64.TRYWAIT P0, [UR5], R3 ;  /* 0x00000003ff0075a7 */ /* 0x000e640008001105 */
[----:B-1----:R-:W-:Y:S05]  /*2870*/  @!P0 BRA `(.L_x_44) ;  /* 0x00000078003c8947 */ /* 0x002fea0003800000 */
.L_x_125:
        /* <DEDUP_REMOVED lines=9> */
.L_x_127:
        /* <DEDUP_REMOVED lines=9> */
.L_x_129:
        /* <DEDUP_REMOVED lines=9> */
.L_x_131:
        /* <DEDUP_REMOVED lines=9> */
.L_x_133:
[----:B------:R-:W-:-:S04]  /*2ac0*/  UIADD3 UR4, UPT, UPT, UR4, 0x1, URZ ;  /* 0x0000000104047890 */ /* 0x000fc8000fffe0ff */
[----:B------:R-:W-:-:S04]  /*2ad0*/  UISETP.NE.AND UP0, UPT, UR4, 0x7, UPT ;  /* 0x000000070400788c */ /* 0x000fc8000bf05270 */
[----:B------:R-:W-:Y:S02]  /*2ae0*/  USEL UR5, URZ, 0x1, UP0 ;  /* 0x00000001ff057887 */ /* 0x000fe40008000000 */
[----:B------:R-:W-:-:S04]  /*2af0*/  USEL UR4, UR4, URZ, UP0 ;  /* 0x000000ff04047287 */ /* 0x000fc80008000000 */
[----:B------:R-:W-:Y:S01]  /*2b00*/  ULEA UR4, UR4, UR8, 0x3 ;  /* 0x0000000804047291 */ /* 0x000fe2000f8e18ff */
[----:B-1----:R-:W-:-:S04]  /*2b10*/  LOP3.LUT R3, R2, UR5, RZ, 0x3c, !PT ;  /* 0x0000000502037c12 */ /* 0x002fc8000f8e3cff */
[----:B------:R-:W-:Y:S01]  /*2b20*/  SHF.L.U32 R3, R3, 0x1f, RZ ;  /* 0x0000001f03037819 */ /* 0x000fe200000006ff */
[----:B------:R-:W-:-:S07]  /*2b30*/  IMAD.U32 R0, RZ, RZ, UR4 ;  /* 0x00000004ff007e24 */ /* 0x000fce000f8e00ff */
.L_x_49:
[----:B-1----:R1:W2:Y:S02]  /*2b40*/  SYNCS.PHASECHK.TRANS64.TRYWAIT P0, [R0+URZ], R3 ;  /* 0x00000003000075a7 */ /* 0x0022a400080011ff */
[----:B--2---:R-:W-:Y:S05]  /*2b50*/  @!P0 NANOSLEEP.SYNCS 0x989680 ;  /* 0x009896800000895d */ /* 0x004fea0003900000 */
[----:B------:R-:W2:Y:S02]  /*2b60*/  @!P0 SYNCS.PHASECHK.TRANS64 P0, [R0+URZ], R3 ;  /* 0x00000003000085a7 */ /* 0x000ea400080010ff */
[----:B--2---:R-:W-:Y:S05]  /*2b70*/  @P0 EXIT ;  /* 0x000000000000094d */ /* 0x004fea0003800000 */
[----:B------:R-:W-:Y:S05]  /*2b80*/  BRA `(.L_x_49) ;  /* 0xfffffffc00ec7947 */ /* 0x000fea000383ffff */
.L_x_22:
[----:B------:R-:W-:-:S04]  /*2b90*/  UISETP.NE.AND UP0, UPT, UR5, URZ, UPT ;  /* 0x000000ff0500728c */ /* 0x000fc8000bf05270 */
[----:B------:R-:W-:-:S09]  /*2ba0*/  UISETP.NE.OR UP0, UPT, UR14, 0x1, UP0 ;  /* 0x000000010e00788c */ /* 0x000fd20008705670 */
[----:B------:R-:W-:Y:S05]  /*2bb0*/  BRA.U UP0, `(.L_x_50) ;  /* 0x0000000500487547 */ /* 0x000fea000b800000 */
[----:B------:R-:W-:Y:S01]  /*2bc0*/  UMOV UR6, 0x400 ;  /* 0x0000040000067882 */ /* 0x000fe20000000000 */
[----:B------:R-:W-:Y:S01]  /*2bd0*/  ISETP.GE.U32.AND P2, PT, R0, 0x2, PT ;  /* 0x000000020000780c */ /* 0x000fe20003f46070 */
[----:B------:R-:W-:Y:S01]  /*2be0*/  IMAD.MOV.U32 R12, RZ, RZ, 0x1 ;  /* 0x00000001ff0c7424 */ /* 0x000fe200078e00ff */
[----:B------:R-:W-:Y:S02]  /*2bf0*/  CS2R R10, SRZ ;  /* 0x00000000000a7805 */ /* 0x000fe4000001ff00 */
[----:B------:R-:W-:Y:S01]  /*2c00*/  CS2R R8, SRZ ;  /* 0x0000000000087805 */ /* 0x000fe2000001ff00 */
[----:B------:R-:W-:-:S03]  /*2c10*/  ULEA UR6, UR5, UR6, 0x18 ;  /* 0x0000000605067291 */ /* 0x000fc6000f8ec0ff */
[----:B------:R-:W-:-:S09]  /*2c20*/  UMOV UR5, URZ ;  /* 0x000000ff00057c82 */ /* 0x000fd20008000000 */
.L_x_54:
[----:B------:R-:W-:Y:S02]  /*2c30*/  LEA R2, R8, UR6, 0x3 ;  /* 0x0000000608027c11 */ /* 0x000fe4000f8e18ff */
[----:B------:R-:W-:-:S03]  /*2c40*/  SHF.L.U32 R5, R9, 0x1f, RZ ;  /* 0x0000001f09057819 */ /* 0x000fc600000006ff */
[----:B------:R-:W-:Y:S01]  /*2c50*/  VIADD R4, R2, 0xf0 ;  /* 0x000000f002047836 */ /* 0x000fe20000000000 */
[----:B------:R-:W1:Y:S02]  /*2c60*/  SYNCS.PHASECHK.TRANS64.TRYWAIT P0, [R2+URZ+0xe0], R5 ;  /* 0x0000e005020075a7 */ /* 0x000e6400080011ff */
[----:B-1----:R-:W-:Y:S05]  /*2c70*/  @!P0 BRA `(.L_x_51) ;  /* 0x0000007400b48947 */ /* 0x002fea0003800000 */
.L_x_134:
[----:B------:R-:W-:Y:S01]  /*2c80*/  ULEA UR4, UR5, UR6, 0x3 ;  /* 0x0000000605047291 */ /* 0x000fe2000f8e18ff */
[----:B------:R-:W-:Y:S02]  /*2c90*/  PRMT R4, RZ, 0x654, R4 ;  /* 0x00000654ff047816 */ /* 0x000fe40000000004 */
[----:B-1----:R-:W-:Y:S01]  /*2ca0*/  SHF.L.U32 R5, R12, 0x1f, RZ ;  /* 0x0000001f0c057819 */ /* 0x002fe200000006ff */
[----:B------:R-:W-:Y:S01]  /*2cb0*/  UIADD3 UR7, UPT, UPT, UR4, 0x90, URZ ;  /* 0x0000009004077890 */ /* 0x000fe2000fffe0ff */
[----:B------:R1:W-:Y:S05]  /*2cc0*/  SYNCS.ARRIVE.TRANS64.RED.A1T0 RZ, [R4+URZ], RZ ;  /* 0x000000ff04ff79a7 */ /* 0x0003ea00081004ff */
[----:B------:R-:W-:Y:S01]  /*2cd0*/  IMAD.U32 R7, RZ, RZ, UR7 ;  /* 0x00000007ff077e24 */ /* 0x000fe2000f8e00ff */
[----:B------:R-:W2:Y:S04]  /*2ce0*/  SYNCS.PHASECHK.TRANS64.TRYWAIT P0, [UR4+0xa0], R5 ;  /* 0x0000a005ff0075a7 */ /* 0x000ea80008001104 */
[----:B------:R-:W-:Y:S01]  /*2cf0*/  PRMT R6, R0, 0x654, R7 ;  /* 0x0000065400067816 */ /* 0x000fe20000000007 */
[----:B-1----:R-:W-:Y:S01]  /*2d00*/  @!P2 IMAD.MOV.U32 R4, RZ, RZ, 0x10 ;  /* 0x00000010ff04a424 */ /* 0x002fe200078e00ff */
[----:B--2---:R-:W-:Y:S06]  /*2d10*/  @!P0 BRA `(.L_x_52) ;  /* 0x0000007400a08947 */ /* 0x004fec0003800000 */
.L_x_136:
[----:B------:R-:W-:Y:S01]  /*2d20*/  ULEA UR8, UR5, UR6, 0x4 ;  /* 0x0000000605087291 */ /* 0x000fe2000f8e20ff */
[----:B------:R-:W-:Y:S01]  /*2d30*/  SEL R3, R6, R3, !P2 ;  /* 0x0000000306037207 */ /* 0x000fe20005000000 */
[----:B------:R-:W-:Y:S01]  /*2d40*/  UIADD3 UR9, UPT, UPT, UR4, 0x90, URZ ;  /* 0x0000009004097890 */ /* 0x000fe2000fffe0ff */
[----:B-1----:R-:W-:Y:S01]  /*2d50*/  LEA R2, R11, UR6, 0x3 ;  /* 0x000000060b027c11 */ /* 0x002fe2000f8e18ff */
[----:B------:R-:W-:Y:S01]  /*2d60*/  UIADD3 UR8, UPT, UPT, UR8, 0x110, URZ ;  /* 0x0000011008087890 */ /* 0x000fe2000fffe0ff */
[----:B------:R-:W-:Y:S01]  /*2d70*/  SHF.L.U32 R5, R10, 0x1f, RZ ;  /* 0x0000001f0a057819 */ /* 0x000fe200000006ff */
[----:B------:R1:W-:Y:S01]  /*2d80*/  @!P2 SYNCS.ARRIVE.TRANS64.RED RZ, [R3+URZ], R4 ;  /* 0x0000000403ffa9a7 */ /* 0x0003e200080004ff */
[----:B------:R-:W-:Y:S01]  /*2d90*/  UIADD3 UR4, UPT, UPT, UR5, 0x1, URZ ;  /* 0x0000000105047890 */ /* 0x000fe2000fffe0ff */
[----:B------:R-:W-:-:S03]  /*2da0*/  VIADD R8, R8, 0x1 ;  /* 0x0000000108087836 */ /* 0x000fc60000000000 */
[----:B------:R-:W-:Y:S02]  /*2db0*/  UISETP.NE.AND UP0, UPT, UR4, 0x2, UPT ;  /* 0x000000020400788c */ /* 0x000fe4000bf05270 */
[----:B------:R-:W-:Y:S06]  /*2dc0*/  UGETNEXTWORKID.BROADCAST [UR8], [UR9] ;  /* 0x00000000080073ca */ /* 0x000fec0008000100 */
[----:B------:R-:W-:Y:S01]  /*2dd0*/  USEL UR7, URZ, 0x1, UP0 ;  /* 0x00000001ff077887 */ /* 0x000fe20008000000 */
[----:B------:R-:W-:Y:S01]  /*2de0*/  ISETP.NE.AND P0, PT, R8, 0x2, PT ;  /* 0x000000020800780c */ /* 0x000fe20003f05270 */
[----:B------:R-:W-:Y:S01]  /*2df0*/  USEL UR5, UR4, URZ, UP0 ;  /* 0x000000ff04057287 */ /* 0x000fe20008000000 */
[----:B------:R-:W2:Y:S03]  /*2e00*/  SYNCS.PHASECHK.TRANS64.TRYWAIT P1, [R2+URZ+0x90], R5 ;  /* 0x00009005020075a7 */ /* 0x000ea600080211ff */
[----:B------:R-:W-:Y:S01]  /*2e10*/  LOP3.LUT R12, R12, UR7, RZ, 0x3c, !PT ;  /* 0x000000070c0c7c12 */ /* 0x000fe2000f8e3cff */
[----:B-12---:R-:W-:Y:S07]  /*2e20*/  @!P1 BRA `(.L_x_53) ;  /* 0x0000007400749947 */ /* 0x006fee0003800000 */
.L_x_137:
[C---:B------:R-:W-:Y:S01]  /*2e30*/  LEA R4, R11.reuse, UR6, 0x4 ;  /* 0x000000060b047c11 */ /* 0x040fe2000f8e20ff */
[----:B-1----:R-:W-:Y:S01]  /*2e40*/  VIADD R2, R2, 0xa0 ;  /* 0x000000a002027836 */ /* 0x002fe20000000000 */
[----:B------:R-:W-:Y:S01]  /*2e50*/  SEL R8, R8, RZ, P0 ;  /* 0x000000ff08087207 */ /* 0x000fe20000000000 */
[----:B------:R-:W-:-:S03]  /*2e60*/  VIADD R11, R11, 0x1 ;  /* 0x000000010b0b7836 */ /* 0x000fc60000000000 */
[----:B------:R-:W1:Y:S01]  /*2e70*/  LDS.128 R4, [R4+0x110] ;  /* 0x0001100004047984 */ /* 0x000e620000000c00 */
[----:B------:R-:W-:Y:S02]  /*2e80*/  PRMT R2, RZ, 0x654, R2 ;  /* 0x00000654ff027816 */ /* 0x000fe40000000002 */
[C---:B------:R-:W-:Y:S01]  /*2e90*/  ISETP.NE.AND P1, PT, R11.reuse, 0x2, PT ;  /* 0x000000020b00780c */ /* 0x040fe20003f25270 */
[----:B------:R-:W-:Y:S01]  /*2ea0*/  @!PT LDS RZ, [RZ] ;  /* 0x00000000fffff984 */ /* 0x000fe20000000800 */
[----:B------:R-:W-:Y:S01]  /*2eb0*/  @!PT LDS RZ, [RZ] ;  /* 0x00000000fffff984 */ /* 0x000fe20000000800 */
[----:B------:R-:W-:Y:S01]  /*2ec0*/  @!PT LDS RZ, [RZ] ;  /* 0x00000000fffff984 */ /* 0x000fe20000000800 */
[----:B------:R-:W-:Y:S01]  /*2ed0*/  @!PT LDS RZ, [RZ] ;  /* 0x00000000fffff984 */ /* 0x000fe20000000800 */
[----:B------:R2:W-:Y:S06]  /*2ee0*/  MEMBAR.ALL.CTA ;  /* 0x0000000000007992 */ /* 0x0005ec0000008000 */
[----:B--2---:R-:W2:Y:S01]  /*2ef0*/  FENCE.VIEW.ASYNC.S ;  /* 0x00000000000073c6 */ /* 0x004ea20000000000 */
[----:B------:R-:W-:Y:S01]  /*2f00*/  SEL R11, R11, RZ, P1 ;  /* 0x000000ff0b0b7207 */ /* 0x000fe20000800000 */
[----:B--2---:R2:W-:Y:S01]  /*2f10*/  SYNCS.ARRIVE.TRANS64.RED.A1T0 RZ, [R2+URZ], RZ ;  /* 0x000000ff02ff79a7 */ /* 0x0045e200081004ff */
[----:B-1----:R-:W-:-:S02]  /*2f20*/  LOP3.LUT P3, RZ, R6, 0x1, RZ, 0xc0, !PT ;  /* 0x0000000106ff7812 */ /* 0x002fc4000786c0ff */
[----:B------:R-:W-:-:S04]  /*2f30*/  SEL R5, RZ, 0x1, P1 ;  /* 0x00000001ff057807 */ /* 0x000fc80000800000 */
[----:B------:R-:W-:Y:S02]  /*2f40*/  LOP3.LUT R10, R10, R5, RZ, 0x3c, !PT ;  /* 0x000000050a0a7212 */ /* 0x000fe400078e3cff */
[----:B--2---:R-:W-:-:S04]  /*2f50*/  SEL R2, RZ, 0x1, P0 ;  /* 0x00000001ff027807 */ /* 0x004fc80000000000 */
[----:B------:R-:W-:Y:S01]  /*2f60*/  LOP3.LUT R9, R9, R2, RZ, 0x3c, !PT ;  /* 0x0000000209097212 */ /* 0x000fe200078e3cff */
[----:B------:R-:W-:Y:S06]  /*2f70*/  @P3 BRA `(.L_x_54) ;  /* 0xfffffffc002c3947 */ /* 0x000fec000383ffff */
[----:B------:R-:W-:Y:S01]  /*2f80*/  ULEA UR4, UR5, UR6, 0x3 ;  /* 0x0000000605047291 */ /* 0x000fe2000f8e18ff */
[----:B------:R-:W-:-:S08]  /*2f90*/  SHF.L.U32 R3, R12, 0x1f, RZ ;  /* 0x0000001f0c037819 */ /* 0x000fd000000006ff */
[----:B------:R-:W1:Y:S02]  /*2fa0*/  SYNCS.PHASECHK.TRANS64 P0, [UR4+0xa0], R3 ;  /* 0x0000a003ff0075a7 */ /* 0x000e640008001004 */
[----:B-1----:R-:W-:Y:S05]  /*2fb0*/  @P0 BRA `(.L_x_55) ;  /* 0x0000000000080947 */ /* 0x002fea0003800000 */
[----:B------:R-:W1:Y:S02]  /*2fc0*/  SYNCS.PHASECHK.TRANS64.TRYWAIT P0, [UR4+0xa0], R3 ;  /* 0x0000a003ff0075a7 */ /* 0x000e640008001104 */
[----:B-1----:R-:W-:Y:S05]  /*2fd0*/  @!P0 BRA `(.L_x_56) ;  /* 0x00000074001c8947 */ /* 0x002fea0003800000 */
.L_x_55:
[----:B------:R-:W-:-:S04]  /*2fe0*/  UIADD3 UR7, UPT, UPT, UR5, 0x1, URZ ;  /* 0x0000000105077890 */ /* 0x000fc8000fffe0ff */
[----:B------:R-:W-:-:S04]  /*2ff0*/  UISETP.NE.AND UP0, UPT, UR7, 0x2, UPT ;  /* 0x000000020700788c */ /* 0x000fc8000bf05270 */
[----:B------:R-:W-:Y:S02]  /*3000*/  USEL UR8, URZ, 0x1, UP0 ;  /* 0x00000001ff087887 */ /* 0x000fe40008000000 */
[----:B------:R-:W-:-:S04]  /*3010*/  USEL UR7, UR7, URZ, UP0 ;  /* 0x000000ff07077287 */ /* 0x000fc80008000000 */
[----:B------:R-:W-:Y:S01]  /*3020*/  ULEA UR7, UR7, UR6, 0x3 ;  /* 0x0000000607077291 */ /* 0x000fe2000f8e18ff */
[----:B-1----:R-:W-:-:S04]  /*3030*/  LOP3.LUT R3, R12, UR8, RZ, 0x3c, !PT ;  /* 0x000000080c037c12 */ /* 0x002fc8000f8e3cff */
[----:B------:R-:W-:-:S04]  /*3040*/  SHF.L.U32 R0, R3, 0x1f, RZ ;  /* 0x0000001f03007819 */ /* 0x000fc800000006ff */
[----:B------:R-:W1:Y:S02]  /*3050*/  SYNCS.PHASECHK.TRANS64 P0, [UR7+0xa0], R0 ;  /* 0x0000a000ff0075a7 */ /* 0x000e640008001007 */
[----:B-1----:R-:W-:Y:S05]  /*3060*/  @P0 EXIT ;  /* 0x000000000000094d */ /* 0x002fea0003800000 */
[----:B------:R-:W-:Y:S02]  /*3070*/  SHF.L.U32 R3, R3, 0x1f, RZ ;  /* 0x0000001f03037819 */ /* 0x000fe400000006ff */
[----:B------:R-:W-:-:S07]  /*3080*/  MOV R0, UR7 ;  /* 0x0000000700007c02 */ /* 0x000fce0008000f00 */
.L_x_57:
[----:B-1----:R1:W2:Y:S02]  /*3090*/  SYNCS.PHASECHK.TRANS64.TRYWAIT P0, [R0+URZ+0xa0], R3 ;  /* 0x0000a003000075a7 */ /* 0x0022a400080011ff */
[----:B--2---:R-:W-:Y:S05]  /*30a0*/  @!P0 NANOSLEEP.SYNCS 0x989680 ;  /* 0x009896800000895d */ /* 0x004fea0003900000 */
[----:B------:R-:W2:Y:S02]  /*30b0*/  @!P0 SYNCS.PHASECHK.TRANS64 P0, [R0+URZ+0xa0], R3 ;  /* 0x0000a003000085a7 */ /* 0x000ea400080010ff */
[----:B--2---:R-:W-:Y:S05]  /*30c0*/  @P0 EXIT ;  /* 0x000000000000094d */ /* 0x004fea0003800000 */
[----:B------:R-:W-:Y:S05]  /*30d0*/  BRA `(.L_x_57) ;  /* 0xfffffffc00ec7947 */ /* 0x000fea000383ffff */
.L_x_50:
[----:B------:R-:W-:Y:S05]  /*30e0*/  BRA.U UP5, `(.L_x_58) ;  /* 0x0000001105b47547 */ /* 0x000fea000b800000 */
[----:B------:R-:W-:Y:S01]  /*30f0*/  UMOV UR6, 0x40 ;  /* 0x0000004000067882 */ /* 0x000fe20000000000 */
[----:B------:R-:W-:Y:S01]  /*3100*/  NOP ;  /* 0x0000000000007918 */ /* 0x000fe20000000000 */
[----:B------:R-:W-:Y:S01]  /*3110*/  ULEA UR6, UR5, UR6, 0x18 ;  /* 0x0000000605067291 */ /* 0x000fe2000f8ec0ff */
[----:B------:R-:W-:Y:S02]  /*3120*/  UMOV UR4, 0x400 ;  /* 0x0000040000047882 */ /* 0x000fe40000000000 */
[----:B------:R-:W-:-:S06]  /*3130*/  ULEA UR5, UR5, UR4, 0x18 ;  /* 0x0000000405057291 */ /* 0x000fcc000f8ec0ff */
[----:B------:R-:W1:Y:S02]  /*3140*/  LDS.U8 R0, [UR6+0x1c] ;  /* 0x00001c06ff007984 */ /* 0x000e640008000000 */
[----:B-1----:R-:W-:-:S13]  /*3150*/  ISETP.NE.AND P0, PT, R0, RZ, PT ;  /* 0x000000ff0000720c */ /* 0x002fda0003f05270 */
[----:B------:R-:W-:Y:S05]  /*3160*/  @P0 BRA `(.L_x_59) ;  /* 0x0000000400080947 */ /* 0x000fea0003800000 */
[----:B------:R-:W-:Y:S02]  /*3170*/  UISETP.NE.U32.AND UP1, UPT, UR48, 0x1, UPT ;  /* 0x000000013000788c */ /* 0x000fe4000bf25070 */
[----:B------:R-:W-:-:S07]  /*3180*/  UIADD3 UR7, UPT, UPT, UR6, 0x8, URZ ;  /* 0x0000000806077890 */ /* 0x000fce000fffe0ff */
[----:B------:R-:W-:Y:S05]  /*3190*/  BRA.U !UP1, `(.L_x_60) ;  /* 0x00000001099c7547 */ /* 0x000fea000b800000 */
[----:B------:R-:W-:Y:S01]  /*31a0*/  ELECT P0, URZ, PT ;  /* 0x0000000000ff782f */ /* 0x000fe20003800000 */
[----:B------:R-:W-:-:S12]  /*31b0*/  BSSY B0, `(.L_x_60) ;  /* 0x0000025000007945 */ /* 0x000fd80003800000 */
[----:B------:R-:W-:Y:S05]  /*31c0*/  @!P0 BRA `(.L_x_61) ;  /* 0x00000000008c8947 */ /* 0x000fea0003800000 */
[----:B------:R-:W-:-:S05]  /*31d0*/  UMOV UR4, 0x10 ;  /* 0x0000001000047882 */ /* 0x000fca0000000000 */
[----:B------:R-:W-:Y:S04]  /*31e0*/  DEPBAR.LE SB1, 0x36 ;  /* 0x00009d800000791a */ /* 0x000fe80000000000 */
[----:B------:R-:W1:Y:S02]  /*31f0*/  UTCATOMSWS.2CTA.FIND_AND_SET.ALIGN UP0, UR4, UR4 ;  /* 0x00000004000475e3 */ /* 0x000e640008200800 */
[----:B-1----:R-:W-:Y:S01]  /*3200*/  MOV R11, UR4 ;  /* 0x00000004000b7c02 */ /* 0x002fe20008000f00 */
[----:B------:R-:W-:Y:S06]  /*3210*/  BRA.U UP0, `(.L_x_62) ;  /* 0x0000000100187547 */ /* 0x000fec000b800000 */
.L_x_63:
[----:B------:R-:W-:Y:S05]  /*3220*/  NANOSLEEP 0x64 ;  /* 0x000000640000795d */ /* 0x000fea0003800000 */
[----:B------:R-:W-:-:S05]  /*3230*/  UMOV UR4, 0x10 ;  /* 0x0000001000047882 */ /* 0x000fca0000000000 */
[----:B------:R-:W-:Y:S04]  /*3240*/  DEPBAR.LE SB1, 0x36 ;  /* 0x00009d800000791a */ /* 0x000fe80000000000 */
[----:B------:R-:W1:Y:S02]  /*3250*/  UTCATOMSWS.2CTA.FIND_AND_SET.ALIGN UP0, UR4, UR4 ;  /* 0x00000004000475e3 */ /* 0x000e640008200800 */
[----:B-1----:R-:W-:Y:S01]  /*3260*/  MOV R11, UR4 ;  /* 0x00000004000b7c02 */ /* 0x002fe20008000f00 */
[----:B------:R-:W-:Y:S05]  /*3270*/  BRA.U !UP0, `(.L_x_63) ;  /* 0xfffffffd08e87547 */ /* 0x000fea000b83ffff */
.L_x_62:
[----:B------:R-:W1:Y:S01]  /*3280*/  LDS R7, [UR6+0x10] ;  /* 0x00001006ff077984 */ /* 0x000e620008000800 */
[----:B------:R-:W-:Y:S01]  /*3290*/  IMAD.U32 R5, RZ, RZ, UR5 ;  /* 0x00000005ff057e24 */ /* 0x000fe2000f8e00ff */
[----:B------:R-:W-:-:S03]  /*32a0*/  MOV R4, UR45 ;  /* 0x0000002d00047c02 */ /* 0x000fc60008000f00 */
[----:B------:R-:W-:Y:S01]  /*32b0*/  VIADD R5, R5, 0x130 ;  /* 0x0000013005057836 */ /* 0x000fe20000000000 */
[----:B-1----:R-:W-:-:S04]  /*32c0*/  SHF.L.U32 R7, R7, 0x1f, RZ ;  /* 0x0000001f07077819 */ /* 0x002fc800000006ff */
[----:B------:R-:W1:Y:S02]  /*32d0*/  SYNCS.PHASECHK.TRANS64.TRYWAIT P0, [UR6+0x8], R7 ;  /* 0x00000807ff0075a7 */ /* 0x000e640008001106 */
[----:B-1----:R-:W-:Y:S05]  /*32e0*/  @P0 BRA `(.L_x_64) ;  /* 0x0000000000080947 */ /* 0x002fea0003800000 */
[----:B------:R-:W1:Y:S02]  /*32f0*/  SYNCS.PHASECHK.TRANS64.TRYWAIT P0, [UR6+0x8], R7 ;  /* 0x00000807ff0075a7 */ /* 0x000e640008001106 */
[----:B-1----:R-:W-:Y:S05]  /*3300*/  @!P0 BRA `(.L_x_65) ;  /* 0x0000007000688947 */ /* 0x002fea0003800000 */
.L_x_64:
[----:B-1----:R-:W-:Y:S01]  /*3310*/  HFMA2 R0, -RZ, RZ, 0, 5.9604644775390625e-08 ;  /* 0x00000001ff007431 */ /* 0x002fe200000001ff */
[----:B------:R-:W-:Y:S01]  /*3320*/  UPRMT UR4, UR45, 0x654, UR7 ;  /* 0x000006542d047896 */ /* 0x000fe20008000007 */
[----:B------:R-:W-:Y:S01]  /*3330*/  IMAD.MOV.U32 R8, RZ, RZ, 0xffff ;  /* 0x0000ffffff087424 */ /* 0x000fe200078e00ff */
[----:B------:R-:W-:Y:S01]  /*3340*/  PRMT R4, R4, 0x654, R5 ;  /* 0x0000065404047816 */ /* 0x000fe20000000005 */
[----:B------:R-:W-:Y:S02]  /*3350*/  IMAD.MOV.U32 R6, RZ, RZ, 0x4 ;  /* 0x00000004ff067424 */ /* 0x000fe400078e00ff */
[----:B------:R-:W-:Y:S01]  /*3360*/  IMAD.SHL.U32 R9, R11, 0x20, RZ ;  /* 0x000000200b097824 */ /* 0x000fe200078e00ff */
[----:B------:R-:W-:Y:S02]  /*3370*/  MOV R5, UR4 ;  /* 0x0000000400057c02 */ /* 0x000fe40008000f00 */
[-C--:B------:R-:W-:Y:S01]  /*3380*/  SHF.L.U32 R8, R8, R11.reuse, RZ ;  /* 0x0000000b08087219 */ /* 0x080fe200000006ff */
[----:B------:R1:W-:Y:S01]  /*3390*/  SYNCS.ARRIVE.TRANS64.RED RZ, [UR4], R6 ;  /* 0x00000006ffff79a7 */ /* 0x0003e20008000404 */
[----:B------:R-:W-:Y:S01]  /*33a0*/  SHF.L.U32 R7, R0, R11, RZ ;  /* 0x0000000b00077219 */ /* 0x000fe200000006ff */
[----:B------:R1:W-:Y:S04]  /*33b0*/  STS [UR5+0x130], R9 ;  /* 0x00013009ff007988 */ /* 0x0003e80008000805 */
[----:B------:R1:W-:Y:S04]  /*33c0*/  STAS [R4.64], R11 ;  /* 0x0000000b04007dbd */ /* 0x0003e8000c0008ff */
[----:B------:R1:W-:Y:S04]  /*33d0*/  ATOMS.OR RZ, [UR6+0x14], R8 ;  /* 0x00001408ffff798c */ /* 0x0003e8000b000006 */
[----:B------:R1:W-:Y:S04]  /*33e0*/  ATOMS.OR RZ, [UR6+0x18], R7 ;  /* 0x00001807ffff798c */ /* 0x0003e8000b000006 */
[----:B------:R1:W-:Y:S02]  /*33f0*/  ATOMS.XOR RZ, [UR6+0x10], R0 ;  /* 0x00001000ffff798c */ /* 0x0003e4000b800006 */
.L_x_61:
[----:B------:R-:W-:Y:S05]  /*3400*/  BSYNC B0 ;  /* 0x0000000000007941 */ /* 0x000fea0003800000 */
.L_x_60:
[----:B------:R-:W-:Y:S05]  /*3410*/  BRA.U UP1, `(.L_x_66) ;  /* 0x00000001016c7547 */ /* 0x000fea000b800000 */
[----:B------:R-:W-:-:S03]  /*3420*/  UMOV UR4, 0xffffffff ;  /* 0xffffffff00047882 */ /* 0x000fc60000000000 */
[----:B------:R-:W-:Y:S05]  /*3430*/  BRA.DIV UR4, `(.L_x_67) ;  /* 0x0000007204347947 */ /* 0x000fea000b800000 */
[----:B------:R-:W-:-:S13]  /*3440*/  ELECT P0, URZ, PT ;  /* 0x0000000000ff782f */ /* 0x000fda0003800000 */
.L_x_141:
[----:B------:R-:W-:Y:S05]  /*3450*/  @!P0 BRA `(.L_x_66) ;  /* 0x00000000005c8947 */ /* 0x000fea0003800000 */
[----:B-1----:R-:W1:Y:S02]  /*3460*/  LDS R5, [UR6+0x10] ;  /* 0x00001006ff057984 */ /* 0x002e640008000800 */
[----:B-1----:R-:W-:-:S04]  /*3470*/  SHF.L.U32 R5, R5, 0x1f, RZ ;  /* 0x0000001f05057819 */ /* 0x002fc800000006ff */
[----:B------:R-:W1:Y:S02]  /*3480*/  SYNCS.PHASECHK.TRANS64.TRYWAIT P0, [UR6+0x8], R5 ;  /* 0x00000805ff0075a7 */ /* 0x000e640008001106 */
[----:B-1----:R-:W-:Y:S05]  /*3490*/  @P0 BRA `(.L_x_68) ;  /* 0x0000000000080947 */ /* 0x002fea0003800000 */
[----:B------:R-:W1:Y:S02]  /*34a0*/  SYNCS.PHASECHK.TRANS64.TRYWAIT P0, [UR6+0x8], R5 ;  /* 0x00000805ff0075a7 */ /* 0x000e640008001106 */
[----:B-1----:R-:W-:Y:S05]  /*34b0*/  @!P0 BRA `(.L_x_69) ;  /* 0x0000007000388947 */ /* 0x002fea0003800000 */
.L_x_68:
[----:B------:R-:W2:Y:S01]  /*34c0*/  LDS R7, [UR5+0x130] ;  /* 0x00013005ff077984 */ /* 0x000ea20008000800 */
[----:B-1----:R-:W-:Y:S02]  /*34d0*/  HFMA2 R0, -RZ, RZ, 0, 5.9604644775390625e-08 ;  /* 0x00000001ff007431 */ /* 0x002fe400000001ff */
[----:B------:R-:W-:Y:S01]  /*34e0*/  IMAD.MOV.U32 R4, RZ, RZ, 0xffff ;  /* 0x0000ffffff047424 */ /* 0x000fe200078e00ff */
[----:B------:R-:W-:Y:S01]  /*34f0*/  UPRMT UR4, UR45, 0x654, UR7 ;  /* 0x000006542d047896 */ /* 0x000fe20008000007 */
[----:B--2---:R-:W-:-:S03]  /*3500*/  IMAD.SHL.U32 R5, R7, 0x20, RZ ;  /* 0x0000002007057824 */ /* 0x004fc600078e00ff */
[-C--:B------:R-:W-:Y:S02]  /*3510*/  SHF.L.U32 R4, R4, R7.reuse, RZ ;  /* 0x0000000704047219 */ /* 0x080fe400000006ff */
[----:B------:R-:W-:Y:S01]  /*3520*/  SHF.L.U32 R7, R0, R7, RZ ;  /* 0x0000000700077219 */ /* 0x000fe200000006ff */
[----:B------:R2:W-:Y:S04]  /*3530*/  STS [UR5+0x130], R5 ;  /* 0x00013005ff007988 */ /* 0x0005e80008000805 */
[----:B------:R2:W-:Y:S04]  /*3540*/  ATOMS.OR RZ, [UR6+0x14], R4 ;  /* 0x00001404ffff798c */ /* 0x0005e8000b000006 */
[----:B------:R2:W-:Y:S01]  /*3550*/  ATOMS.OR RZ, [UR6+0x18], R7 ;  /* 0x00001807ffff798c */ /* 0x0005e2000b000006 */
[----:B------:R-:W-:Y:S03]  /*3560*/  SYNCS.ARRIVE.TRANS64.RED.A1T0 RZ, [UR4], RZ ;  /* 0x000000ffffff79a7 */ /* 0x000fe60008100404 */
[----:B------:R2:W-:Y:S01]  /*3570*/  ATOMS.XOR RZ, [UR6+0x10], R0 ;  /* 0x00001000ffff798c */ /* 0x0005e2000b800006 */
[----:B------:R-:W-:Y:S05]  /*3580*/  BRA `(.L_x_66) ;  /* 0x0000000000107947 */ /* 0x000fea0003800000 */
.L_x_59:
[----:B------:R-:W-:Y:S02]  /*3590*/  MOV R0, 0xffffffff ;  /* 0xffffffff00007802 */ /* 0x000fe40000000f00 */
[----:B------:R-:W-:-:S03]  /*35a0*/  MOV R4, 0x35d0 ;  /* 0x000035d000047802 */ /* 0x000fc60000000f00 */
[----:B------:R1:W-:Y:S04]  /*35b0*/  STS [UR5+0x130], R0 ;  /* 0x00013000ff007988 */ /* 0x0003e80008000805 */
[----:B-1---5:R-:W-:Y:S05]  /*35c0*/  CALL.REL.NOINC `($__internal_1_$__cuda_sm10x_tcgen05_guardrail_trap_phase_invalid_during_alloc) ;  /* 0x00000074002c7944 */ /* 0x022fea0003c00000 */
.L_x_66:
[----:B------:R-:W-:Y:S05]  /*35d0*/  WARPSYNC.ALL ;  /* 0x0000000000007948 */ /* 0x000fea0003800000 */
[----:B------:R-:W3:Y:S01]  /*35e0*/  S2UR UR4, SR_CgaCtaId ;  /* 0x00000000000479c3 */ /* 0x000ee20000008800 */
[----:B------:R-:W-:Y:S01]  /*35f0*/  UMOV UR27, 0x400 ;  /* 0x00000400001b7882 */ /* 0x000fe20000000000 */
[----:B------:R-:W-:-:S06]  /*3600*/  NOP ;  /* 0x0000000000007918 */ /* 0x000fcc0000000000 */
[----:B------:R-:W-:Y:S06]  /*3610*/  BAR.ARV 0x6, 0xa0 ;  /* 0x0182800000007b1d */ /* 0x000fec0000002000 */
[----:B------:R-:W4:Y:S01]  /*3620*/  LDCU UR6, c[0x0][0x38c] ;  /* 0x00007180ff0677ac */ /* 0x000f220008000800 */
[----:B------:R-:W-:Y:S01]  /*3630*/  LOP3.LUT R3, R3, 0xffff, RZ, 0xc0, !PT ;  /* 0x0000ffff03037812 */ /* 0x000fe200078ec0ff */
[----:B------:R-:W-:Y:S01]  /*3640*/  IMAD.MOV.U32 R10, RZ, RZ, 0x1 ;  /* 0x00000001ff0a7424 */ /* 0x000fe200078e00ff */
[----:B------:R-:W-:Y:S02]  /*3650*/  LOP3.LUT R2, R2, 0xffff, RZ, 0xc0, !PT ;  /* 0x0000ffff02027812 */ /* 0x000fe400078ec0ff */
[----:B-1----:R-:W-:-:S02]  /*3660*/  CS2R R8, SRZ ;  /* 0x0000000000087805 */ /* 0x002fc4000001ff00 */
[----:B------:R-:W-:Y:S01]  /*3670*/  R2UR UR29, R3 ;  /* 0x00000000031d72ca */ /* 0x000fe200000e0000 */
[----:B------:R-:W-:Y:S01]  /*3680*/  UMOV UR32, URZ ;  /* 0x000000ff00207c82 */ /* 0x000fe20008000000 */
[----:B------:R-:W-:Y:S01]  /*3690*/  R2UR UR43, R2 ;  /* 0x00000000022b72ca */ /* 0x000fe200000e0000 */
[----:B------:R-:W-:Y:S01]  /*36a0*/  IMAD.MOV.U32 R2, RZ, RZ, RZ ;  /* 0x000000ffff027224 */ /* 0x000fe200078e00ff */
[----:B------:R-:W-:Y:S01]  /*36b0*/  UMOV UR24, URZ ;  /* 0x000000ff00187c82 */ /* 0x000fe20008000000 */
[----:B---3--:R-:W-:Y:S01]  /*36c0*/  ULEA UR27, UR4, UR27, 0x18 ;  /* 0x0000001b041b7291 */ /* 0x008fe2000f8ec0ff */
[----:B------:R-:W-:Y:S01]  /*36d0*/  UMOV UR23, URZ ;  /* 0x000000ff00177c82 */ /* 0x000fe20008000000 */
[----:B------:R-:W-:Y:S02]  /*36e0*/  UISETP.NE.AND UP3, UPT, UR48, URZ, UPT ;  /* 0x000000ff3000728c */ /* 0x000fe4000bf65270 */
[----:B------:R-:W-:Y:S02]  /*36f0*/  UIADD3 UR5, UPT, UPT, UR27, 0xa300, URZ ;  /* 0x0000a3001b057890 */ /* 0x000fe4000fffe0ff */
[----:B------:R-:W-:-:S03]  /*3700*/  UIADD3 UR4, UPT, UPT, UR27, 0x26300, URZ ;  /* 0x000263001b047890 */ /* 0x000fc6000fffe0ff */
[----:B--2---:R-:W1:Y:S01]  /*3710*/  LDS R0, [UR27+0x130] ;  /* 0x0001301bff007984 */ /* 0x004e620008000800 */
[----:B----4-:R-:W-:Y:S02]  /*3720*/  UIADD3 UR6, UPT, UPT, UR6, 0x7f, URZ ;  /* 0x0000007f06067890 */ /* 0x010fe4000fffe0ff */
[----:B------:R-:W-:Y:S02]  /*3730*/  USHF.R.U32.HI UR5, URZ, 0x4, UR5 ;  /* 0x00000004ff057899 */ /* 0x000fe40008011605 */
[----:B------:R-:W-:Y:S02]  /*3740*/  USHF.R.S32.HI UR33, URZ, 0x1f, UR6 ;  /* 0x0000001fff217899 */ /* 0x000fe40008011406 */
[----:B------:R-:W-:Y:S02]  /*3750*/  USHF.R.U32.HI UR4, URZ, 0x4, UR4 ;  /* 0x00000004ff047899 */ /* 0x000fe40008011604 */
[----:B------:R-:W-:Y:S02]  /*3760*/  ULEA.HI UR33, UR33, UR6, URZ, 0x7 ;  /* 0x0000000621217291 */ /* 0x000fe4000f8f38ff */
[----:B------:R-:W-:-:S02]  /*3770*/  ULOP3.LUT UR5, UR5, 0x3fff, URZ, 0xc0, !UPT ;  /* 0x00003fff05057892 */ /* 0x000fc4000f8ec0ff */
[----:B------:R-:W-:Y:S02]  /*3780*/  USHF.R.S32.HI UR33, URZ, 0x7, UR33 ;  /* 0x00000007ff217899 */ /* 0x000fe40008011421 */
[----:B------:R-:W-:Y:S02]  /*3790*/  ULOP3.LUT UR4, UR4, 0x3fff, URZ, 0xc0, !UPT ;  /* 0x00003fff04047892 */ /* 0x000fe4000f8ec0ff */
[----:B------:R-:W-:Y:S01]  /*37a0*/  UISETP.LT.AND UP0, UPT, UR33, 0x1, UPT ;  /* 0x000000012100788c */ /* 0x000fe2000bf01270 */
[----:B------:R-:W-:Y:S01]  /*37b0*/  UMOV UR40, 0x0 ;  /* 0x0000000000287882 */ /* 0x000fe20000000000 */
[----:B------:R-:W-:Y:S01]  /*37c0*/  UMOV UR41, 0x102804a0 ;  /* 0x102804a000297882 */ /* 0x000fe20000000000 */
[----:B------:R-:W-:Y:S02]  /*37d0*/  ULOP3.LUT UR30, UR5, 0x10000, URZ, 0xfc, !UPT ;  /* 0x00010000051e7892 */ /* 0x000fe4000f8efcff */
[----:B------:R-:W-:Y:S02]  /*37e0*/  ULOP3.LUT UR4, UR4, 0x10000, URZ, 0xfc, !UPT ;  /* 0x0001000004047892 */ /* 0x000fe4000f8efcff */
[----:B------:R-:W-:Y:S01]  /*37f0*/  USEL UR42, UR33, 0x1, !UP0 ;  /* 0x00000001212a7887 */ /* 0x000fe2000c000000 */
[----:B------:R-:W-:Y:S01]  /*3800*/  UMOV UR38, 0x0 ;  /* 0x0000000000267882 */ /* 0x000fe20000000000 */
[----:B------:R-:W-:Y:S01]  /*3810*/  UMOV UR39, 0x102804a0 ;  /* 0x102804a000277882 */ /* 0x000fe20000000000 */
[----:B------:R-:W-:Y:S01]  /*3820*/  UMOV UR36, 0x0 ;  /* 0x0000000000247882 */ /* 0x000fe20000000000 */
[----:B------:R-:W-:Y:S01]  /*3830*/  UMOV UR37, 0x102804a0 ;  /* 0x102804a000257882 */ /* 0x000fe20000000000 */
[----:B------:R-:W-:Y:S01]  /*3840*/  UMOV UR34, 0x0 ;  /* 0x0000000000227882 */ /* 0x000fe20000000000 */
[----:B------:R-:W-:Y:S01]  /*3850*/  UMOV UR35, 0x102804a0 ;  /* 0x102804a000237882 */ /* 0x000fe20000000000 */
[----:B-1----:R-:W-:-:S15]  /*3860*/  R2UR UR44, R0 ;  /* 0x00000000002c72ca */ /* 0x002fde00000e0000 */
.L_x_77:
[C---:B------:R-:W-:Y:S02]  /*3870*/  LEA R0, R2.reuse, UR27, 0x3 ;  /* 0x0000001b02007c11 */ /* 0x040fe4000f8e18ff */
[----:B------:R-:W-:Y:S02]  /*3880*/  SHF.L.U32 R3, R9, 0x1f, RZ ;  /* 0x0000001f09037819 */ /* 0x000fe400000006ff */
[----:B------:R-:W-:Y:S02]  /*3890*/  LEA R4, R2, UR27, 0x4 ;  /* 0x0000001b02047c11 */ /* 0x000fe4000f8e20ff */
[----:B------:R-:W1:Y:S02]  /*38a0*/  SYNCS.PHASECHK.TRANS64.TRYWAIT P0, [R0+URZ+0x90], R3 ;  /* 0x00009003000075a7 */ /* 0x000e6400080011ff */
[----:B-1----:R-:W-:Y:S05]  /*38b0*/  @!P0 BRA `(.L_x_70) ;  /* 0x0000006c00508947 */ /* 0x002fea0003800000 */
.L_x_142:
[----:B------:R-:W2:Y:S01]  /*38c0*/  LDS.128 R4, [R4+0x110] ;  /* 0x0001100004047984 */ /* 0x000ea20000000c00 */
[----:B-1----:R-:W-:Y:S01]  /*38d0*/  VIADD R0, R0, 0xa0 ;  /* 0x000000a000007836 */ /* 0x002fe20000000000 */
[----:B------:R-:W-:Y:S01]  /*38e0*/  IADD3 R2, PT, PT, R2, 0x1, RZ ;  /* 0x0000000102027810 */ /* 0x000fe20007ffe0ff */
[----:B------:R-:W-:Y:S01]  /*38f0*/  @!PT LDS RZ, [RZ] ;  /* 0x00000000fffff984 */ /* 0x000fe20000000800 */
[----:B------:R-:W-:Y:S01]  /*3900*/  @!PT LDS RZ, [RZ] ;  /* 0x00000000fffff984 */ /* 0x000fe20000000800 */
[----:B------:R-:W-:Y:S01]  /*3910*/  @!PT LDS RZ, [RZ] ;  /* 0x00000000fffff984 */ /* 0x000fe20000000800 */
[----:B------:R-:W-:Y:S01]  /*3920*/  @!PT LDS RZ, [RZ] ;  /* 0x00000000fffff984 */ /* 0x000fe20000000800 */
[----:B------:R1:W-:Y:S06]  /*3930*/  MEMBAR.ALL.CTA ;  /* 0x0000000000007992 */ /* 0x0003ec0000008000 */
[----:B-1----:R-:W1:Y:S01]  /*3940*/  FENCE.VIEW.ASYNC.S ;  /* 0x00000000000073c6 */ /* 0x002e620000000000 */
[----:B------:R-:W-:-:S04]  /*3950*/  PRMT R0, RZ, 0x654, R0 ;  /* 0x00000654ff007816 */ /* 0x000fc80000000000 */
[----:B-1----:R1:W-:Y:S01]  /*3960*/  SYNCS.ARRIVE.TRANS64.RED.A1T0 RZ, [R0+URZ], RZ ;  /* 0x000000ff00ff79a7 */ /* 0x0023e200081004ff */
[----:B------:R-:W-:Y:S05]  /*3970*/  BRA.U UP3, `(.L_x_71) ;  /* 0x0000000503087547 */ /* 0x000fea000b800000 */
[----:B------:R-:W3:Y:S01]  /*3980*/  LDCU UR5, c[0x0][0x38c] ;  /* 0x00007180ff0577ac */ /* 0x000ee20008000800 */
[----:B------:R-:W-:Y:S02]  /*3990*/  PLOP3.LUT P1, PT, PT, PT, PT, 0x80, 0x8 ;  /* 0x000000000008781c */ /* 0x000fe40003f2f070 */
[----:B------:R-:W-:Y:S01]  /*39a0*/  SHF.L.U32 R3, R10, 0x1f, RZ ;  /* 0x0000001f0a037819 */ /* 0x000fe200000006ff */
[----:B------:R-:W-:Y:S02]  /*39b0*/  ULEA UR31, UR32, UR27, 0x3 ;  /* 0x0000001b201f7291 */ /* 0x000fe4000f8e18ff */
[----:B------:R-:W-:Y:S02]  /*39c0*/  UIMAD UR22, UR32, 0xa0, UR44 ;  /* 0x000000a0201678a4 */ /* 0x000fe4000f8e022c */
[----:B---3--:R-:W-:-:S06]  /*39d0*/  UISETP.GE.AND UP0, UPT, UR5, 0x1, UPT ;  /* 0x000000010500788c */ /* 0x008fcc000bf06270 */
[----:B------:R-:W-:-:S05]  /*39e0*/  PLOP3.LUT P0, PT, PT, PT, UP0, 0x80, 0x8 ;  /* 0x000000000008781c */ /* 0x000fca0003f0f008 */
[----:B------:R-:W-:-:S08]  /*39f0*/  @UP0 ULEA UR5, UR24, UR27, 0x3 ;  /* 0x0000001b18050291 */ /* 0x000fd0000f8e18ff */
[----:B-1----:R-:W-:-:S04]  /*3a00*/  @P0 SHF.L.U32 R0, R8, 0x1f, RZ ;  /* 0x0000001f08000819 */ /* 0x002fc800000006ff */
[----:B------:R1:W3:Y:S01]  /*3a10*/  @P0 SYNCS.PHASECHK.TRANS64.TRYWAIT P1, [UR5], R0 ;  /* 0x00000000ff0005a7 */ /* 0x0002e20008021105 */
[----:B------:R-:W4:Y:S02]  /*3a20*/  SYNCS.PHASECHK.TRANS64.TRYWAIT P0, [UR31+0xc8], R3 ;  /* 0x0000c803ff0075a7 */ /* 0x000f24000800111f */
[----:B-1-34-:R-:W-:Y:S05]  /*3a30*/  @!P0 BRA `(.L_x_72) ;  /* 0x0000006c00048947 */ /* 0x01afea0003800000 */
.L_x_144:
[----:B------:R-:W-:Y:S01]  /*3a40*/  UMOV UR28, UR23 ;  /* 0x00000017001c7c82 */ /* 0x000fe20008000000 */
[----:B------:R-:W-:Y:S05]  /*3a50*/  BRA.U !UP0, `(.L_x_73) ;  /* 0x0000000108c07547 */ /* 0x000fea000b800000 */
[----:B------:R-:W-:Y:S02]  /*3a60*/  UIADD3 UR28, UPT, UPT, UR42, UR23, URZ ;  /* 0x000000172a1c7290 */ /* 0x000fe4000fffe0ff */
[----:B------:R-:W-:Y:S01]  /*3a70*/  UPLOP3.LUT UP2, UPT, UPT, UPT, UPT, 0x40, 0x4 ;  /* 0x000000000004789c */ /* 0x000fe20003f4e870 */
[----:B------:R-:W-:Y:S01]  /*3a80*/  UMOV UR25, UR33 ;  /* 0x0000002100197c82 */ /* 0x000fe20008000000 */
[----:B------:R-:W-:-:S09]  /*3a90*/  UMOV UR5, UR24 ;  /* 0x0000001800057c82 */ /* 0x000fd20008000000 */
.L_x_76:
[----:B---3--:R-:W-:Y:S01]  /*3aa0*/  ULEA UR7, UR5, UR27, 0x3 ;  /* 0x0000001b05077291 */ /* 0x008fe2000f8e18ff */
[----:B----4-:R-:W-:Y:S11]  /*3ab0*/  @P1 BRA `(.L_x_74) ;  /* 0x00000000000c1947 */ /* 0x010ff60003800000 */
[----:B-1----:R-:W-:Y:S04]  /*3ac0*/  SHF.L.U32 R3, R8, 0x1f, RZ ;  /* 0x0000001f08037819 */ /* 0x002fe800000006ff */
[----:B------:R-:W1:Y:S02]  /*3ad0*/  SYNCS.PHASECHK.TRANS64.TRYWAIT P0, [UR7], R3 ;  /* 0x00000003ff0075a7 */ /* 0x000e640008001107 */
[----:B-1----:R-:W-:Y:S05]  /*3ae0*/  @!P0 BRA `(.L_x_75) ;  /* 0x0000006800f08947 */ /* 0x002fea0003800000 */
.L_x_74:
[----:B------:R-:W-:Y:S01]  /*3af0*/  UISETP.NE.AND UP0, UPT, UR25, 0x1, UPT ;  /* 0x000000011900788c */ /* 0x000fe2000bf05270 */
[----:B------:R-:W-:Y:S01]  /*3b00*/  PLOP3.LUT P1, PT, PT, PT, PT, 0x80, 0x8 ;  /* 0x000000000008781c */ /* 0x000fe20003f2f070 */
[----:B------:R-:W-:Y:S02]  /*3b10*/  UIADD3 UR6, UPT, UPT, UR5, 0x1, URZ ;  /* 0x0000000105067890 */ /* 0x000fe4000fffe0ff */
[----:B------:R-:W-:Y:S02]  /*3b20*/  UIADD3 UR26, UPT, UPT, UR7, 0x38, URZ ;  /* 0x00000038071a7890 */ /* 0x000fe4000fffe0ff */
[----:B------:R-:W-:Y:S01]  /*3b30*/  UISETP.NE.AND UP1, UPT, UR6, 0x7, UPT ;  /* 0x000000070600788c */ /* 0x000fe2000bf25270 */
[----:B------:R-:W-:Y:S01]  /*3b40*/  PLOP3.LUT P0, PT, PT, PT, UP0, 0x80, 0x8 ;  /* 0x000000000008781c */ /* 0x000fe20003f0f008 */
[----:B------:R-:W-:Y:S02]  /*3b50*/  UIADD3 UR23, UPT, UPT, UR23, 0x1, URZ ;  /* 0x0000000117177890 */ /* 0x000fe4000fffe0ff */
[----:B------:R-:W-:Y:S02]  /*3b60*/  USEL UR8, URZ, 0x1, UP1 ;  /* 0x00000001ff087887 */ /* 0x000fe40008800000 */
[----:B------:R-:W-:Y:S02]  /*3b70*/  USEL UR24, UR6, URZ, UP1 ;  /* 0x000000ff06187287 */ /* 0x000fe40008800000 */
[----:B------:R-:W-:Y:S02]  /*3b80*/  UIADD3 UR25, UPT, UPT, UR25, -0x1, URZ ;  /* 0xffffffff19197890 */ /* 0x000fe4000fffe0ff */
[----:B------:R-:W-:Y:S01]  /*3b90*/  @UP0 ULEA UR6, UR24, UR27, 0x3 ;  /* 0x0000001b18060291 */ /* 0x000fe2000f8e18ff */
[----:B------:R-:W-:Y:S01]  /*3ba0*/  LOP3.LUT R8, R8, UR8, RZ, 0x3c, !PT ;  /* 0x0000000808087c12 */ /* 0x000fe2000f8e3cff */
[----:B------:R-:W-:Y:S02]  /*3bb0*/  ULEA UR8, UR5, UR30, 0xa ;  /* 0x0000001e05087291 */ /* 0x000fe4000f8e50ff */
[----:B------:R-:W-:Y:S01]  /*3bc0*/  UISETP.NE.AND UP0, UPT, UR23, UR28, UPT ;  /* 0x0000001c1700728c */ /* 0x000fe2000bf05270 */
[----:B-1----:R-:W-:Y:S01]  /*3bd0*/  @P0 SHF.L.U32 R0, R8, 0x1f, RZ ;  /* 0x0000001f08000819 */ /* 0x002fe200000006ff */
[----:B------:R-:W-:Y:S02]  /*3be0*/  UIADD3 UR18, UPT, UPT, UR8, 0x2, URZ ;  /* 0x0000000208127890 */ /* 0x000fe4000fffe0ff */
[----:B------:R-:W-:Y:S01]  /*3bf0*/  UIADD3 UR14, UPT, UPT, UR8, 0x4, URZ ;  /* 0x00000004080e7890 */ /* 0x000fe2000fffe0ff */
[----:B------:R3:W4:Y:S01]  /*3c00*/  @P0 SYNCS.PHASECHK.TRANS64.TRYWAIT P1, [UR6], R0 ;  /* 0x00000000ff0005a7 */ /* 0x0007220008021106 */
[----:B------:R-:W-:Y:S02]  /*3c10*/  UIMAD UR6, UR5, 0x280, UR4 ;  /* 0x00000280050678a4 */ /* 0x000fe4000f8e0204 */
[----:B------:R-:W-:Y:S02]  /*3c20*/  UIADD3 UR10, UPT, UPT, UR8, 0x6, URZ ;  /* 0x00000006080a7890 */ /* 0x000fe4000fffe0ff */
[----:B------:R-:W-:Y:S02]  /*3c30*/  UIADD3 UR20, UPT, UPT, UR6, 0x2, URZ ;  /* 0x0000000206147890 */ /* 0x000fe4000fffe0ff */
[----:B------:R-:W-:Y:S02]  /*3c40*/  UIADD3 UR16, UPT, UPT, UR6, 0x4, URZ ;  /* 0x0000000406107890 */ /* 0x000fe4000fffe0ff */
[----:B------:R-:W-:Y:S01]  /*3c50*/  UIADD3 UR12, UPT, UPT, UR6, 0x6, URZ ;  /* 0x00000006060c7890 */ /* 0x000fe2000fffe0ff */
[----:B------:R-:W-:Y:S01]  /*3c60*/  UMOV UR7, 0x40004040 ;  /* 0x4000404000077882 */ /* 0x000fe20000000000 */
[----:B------:R-:W-:Y:S01]  /*3c70*/  UMOV UR9, 0x40004040 ;  /* 0x4000404000097882 */ /* 0x000fe20000000000 */
[----:B------:R-:W-:Y:S01]  /*3c80*/  UMOV UR21, 0x40004040 ;  /* 0x4000404000157882 */ /* 0x000fe20000000000 */
[----:B------:R3:W-:Y:S01]  /*3c90*/  UTCIMMA.2CTA gdesc[UR8], gdesc[UR6], tmem[UR22], tmem[UR40], idesc[UR41], UP2 ;  /* 0x00ff2806080075ea */ /* 0x0007e20009200116 */
[----:B------:R-:W-:Y:S01]  /*3ca0*/  UPLOP3.LUT UP2, UPT, UPT, UPT, UPT, 0x80, 0x8 ;  /* 0x000000000008789c */ /* 0x000fe20003f4f070 */
[----:B------:R-:W-:Y:S01]  /*3cb0*/  UMOV UR19, 0x40004040 ;  /* 0x4000404000137882 */ /* 0x000fe20000000000 */
[----:B------:R-:W-:Y:S01]  /*3cc0*/  UMOV UR17, 0x40004040 ;  /* 0x4000404000117882 */ /* 0x000fe20000000000 */
[----:B------:R3:W-:Y:S01]  /*3cd0*/  UTCIMMA.2CTA gdesc[UR18], gdesc[UR20], tmem[UR22], tmem[UR38], idesc[UR39], UPT ;  /* 0x00ff2614120075ea */ /* 0x0007e2000ba00116 */
[----:B------:R-:W-:Y:S01]  /*3ce0*/  UMOV UR15, 0x40004040 ;  /* 0x40004040000f7882 */ /* 0x000fe20000000000 */
[----:B------:R-:W-:Y:S01]  /*3cf0*/  UMOV UR13, 0x40004040 ;  /* 0x40004040000d7882 */ /* 0x000fe20000000000 */
[----:B------:R-:W-:Y:S01]  /*3d00*/  UMOV UR11, 0x40004040 ;  /* 0x40004040000b7882 */ /* 0x000fe20000000000 */
[----:B------:R3:W-:Y:S01]  /*3d10*/  UTCIMMA.2CTA gdesc[UR14], gdesc[UR16], tmem[UR22], tmem[UR36], idesc[UR37], UPT ;  /* 0x00ff24100e0075ea */ /* 0x0007e2000ba00116 */
[----:B------:R3:W-:Y:S01]  /*3d20*/  UTCIMMA.2CTA gdesc[UR10], gdesc[UR12], tmem[UR22], tmem[UR34], idesc[UR35], UPT ;  /* 0x00ff220c0a0075ea */ /* 0x0007e2000ba00116 */
[----:B------:R3:W-:Y:S01]  /*3d30*/  UTCBAR.2CTA.MULTICAST [UR26], URZ, UR29 ;  /* 0x000000ff1a0073e9 */ /* 0x0007e2000820081d */
[----:B------:R-:W-:Y:S01]  /*3d40*/  UMOV UR5, UR24 ;  /* 0x0000001800057c82 */ /* 0x000fe20008000000 */
[----:B------:R-:W-:Y:S05]  /*3d50*/  BRA.U UP0, `(.L_x_76) ;  /* 0xfffffffd00507547 */ /* 0x000fea000b83ffff */
.L_x_73:
[----:B------:R-:W-:Y:S01]  /*3d60*/  UIADD3 UR5, UPT, UPT, UR31, 0xb0, URZ ;  /* 0x000000b01f057890 */ /* 0x000fe2000fffe0ff */
[----:B------:R-:W-:-:S08]  /*3d70*/  UMOV UR23, UR28 ;  /* 0x0000001c00177c82 */ /* 0x000fd00008000000 */
[----:B------:R1:W-:Y:S01]  /*3d80*/  UTCBAR.2CTA.MULTICAST [UR5], URZ, UR43 ;  /* 0x000000ff050073e9 */ /* 0x0003e2000820082b */
[----:B------:R-:W-:Y:S02]  /*3d90*/  NOP ;  /* 0x0000000000007918 */ /* 0x000fe40000000000 */
.L_x_71:
[----:B-1----:R-:W-:Y:S01]  /*3da0*/  UIADD3 UR5, UPT, UPT, UR32, 0x1, URZ ;  /* 0x0000000120057890 */ /* 0x002fe2000fffe0ff */
[----:B--2---:R-:W-:Y:S02]  /*3db0*/  LOP3.LUT P0, RZ, R6, 0x1, RZ, 0xc0, !PT ;  /* 0x0000000106ff7812 */ /* 0x004fe4000780c0ff */
[----:B----4-:R-:W-:Y:S01]  /*3dc0*/  ISETP.NE.AND P1, PT, R2, 0x2, PT ;  /* 0x000000020200780c */ /* 0x010fe20003f25270 */
[----:B------:R-:W-:-:S03]  /*3dd0*/  UISETP.NE.AND UP0, UPT, UR5, 0x3, UPT ;  /* 0x000000030500788c */ /* 0x000fc6000bf05270 */
[----:B---3--:R-:W-:Y:S01]  /*3de0*/  SEL R0, RZ, 0x1, P1 ;  /* 0x00000001ff007807 */ /* 0x008fe20000800000 */
[----:B------:R-:W-:Y:S01]  /*3df0*/  USEL UR6, URZ, 0x1, UP0 ;  /* 0x00000001ff067887 */ /* 0x000fe20008000000 */
[----:B------:R-:W-:Y:S01]  /*3e00*/  SEL R2, R2, RZ, P1 ;  /* 0x000000ff02027207 */ /* 0x000fe20000800000 */
[----:B------:R-:W-:Y:S01]  /*3e10*/  USEL UR32, UR5, URZ, UP0 ;  /* 0x000000ff05207287 */ /* 0x000fe20008000000 */
[----:B------:R-:W-:-:S03]  /*3e20*/  LOP3.LUT R9, R9, R0, RZ, 0x3c, !PT ;  /* 0x0000000009097212 */ /* 0x000fc600078e3cff */
[----:B------:R-:W-:Y:S01]  /*3e30*/  LOP3.LUT R10, R10, UR6, RZ, 0x3c, !PT ;  /* 0x000000060a0a7c12 */ /* 0x000fe2000f8e3cff */
[----:B------:R-:W-:Y:S07]  /*3e40*/  @P0 BRA `(.L_x_77) ;  /* 0xfffffff800880947 */ /* 0x000fee000383ffff */
[----:B------:R-:W1:Y:S01]  /*3e50*/  S2UR UR8, SR_CgaCtaId ;  /* 0x00000000000879c3 */ /* 0x000e620000008800 */
[----:B------:R-:W-:Y:S01]  /*3e60*/  ELECT P0, URZ, PT ;  /* 0x0000000000ff782f */ /* 0x000fe20003800000 */
[----:B------:R-:W-:Y:S01]  /*3e70*/  HFMA2 R0, -RZ, RZ, 0, 5.9604644775390625e-08 ;  /* 0x00000001ff007431 */ /* 0x000fe200000001ff */
[----:B------:R-:W-:-:S05]  /*3e80*/  UMOV UR4, 0x40 ;  /* 0x0000004000047882 */ /* 0x000fca0000000000 */
[----:B------:R-:W-:Y:S01]  /*3e90*/  UVIRTCOUNT.DEALLOC.SMPOOL 0x80 ;  /* 0x000000800000784c */ /* 0x000fe20000000000 */
[----:B------:R-:W-:Y:S02]  /*3ea0*/  UISETP.NE.AND UP1, UPT, UR48, URZ, UPT ;  /* 0x000000ff3000728c */ /* 0x000fe4000bf25270 */
[----:B-1----:R-:W-:-:S09]  /*3eb0*/  ULEA UR8, UR8, UR4, 0x18 ;  /* 0x0000000408087291 */ /* 0x002fd2000f8ec0ff */
[----:B------:R1:W-:Y:S01]  /*3ec0*/  @P0 STS.U8 [UR8+0x1c], R0 ;  /* 0x00001c00ff000988 */ /* 0x0003e20008000008 */
[----:B------:R-:W-:Y:S05]  /*3ed0*/  BRA.U UP1, `(.L_x_78) ;  /* 0x00000001017c7547 */ /* 0x000fea000b800000 */
[----:B------:R-:W-:Y:S01]  /*3ee0*/  UIADD3 UR7, UPT, UPT, UR27, 0xc8, URZ ;  /* 0x000000c81b077890 */ /* 0x000fe2000fffe0ff */
[----:B------:R-:W-:-:S03]  /*3ef0*/  SHF.L.U32 R3, R10, 0x1f, RZ ;  /* 0x0000001f0a037819 */ /* 0x000fc600000006ff */
[----:B------:R-:W-:-:S09]  /*3f00*/  ULEA UR4, UR32, UR7, 0x3 ;  /* 0x0000000720047291 */ /* 0x000fd2000f8e18ff */
[----:B------:R-:W2:Y:S02]  /*3f10*/  SYNCS.PHASECHK.TRANS64.TRYWAIT P0, [UR4], R3 ;  /* 0x00000003ff0075a7 */ /* 0x000ea40008001104 */
[----:B--2---:R-:W-:Y:S05]  /*3f20*/  @!P0 BRA `(.L_x_79) ;  /* 0x0000006400f88947 */ /* 0x004fea0003800000 */
.L_x_147:
        /* <DEDUP_REMOVED lines=9> */
.L_x_149:
[----:B------:R-:W-:-:S04]  /*3fc0*/  UIADD3 UR4, UPT, UPT, UR4, 0x1, URZ ;  /* 0x0000000104047890 */ /* 0x000fc8000fffe0ff */
[----:B------:R-:W-:-:S04]  /*3fd0*/  UISETP.NE.AND UP0, UPT, UR4, 0x3, UPT ;  /* 0x000000030400788c */ /* 0x000fc8000bf05270 */
[----:B------:R-:W-:Y:S02]  /*3fe0*/  USEL UR5, URZ, 0x1, UP0 ;  /* 0x00000001ff057887 */ /* 0x000fe40008000000 */
[----:B------:R-:W-:-:S04]  /*3ff0*/  USEL UR4, UR4, URZ, UP0 ;  /* 0x000000ff04047287 */ /* 0x000fc80008000000 */
[----:B------:R-:W-:Y:S01]  /*4000*/  ULEA UR4, UR4, UR7, 0x3 ;  /* 0x0000000704047291 */ /* 0x000fe2000f8e18ff */
[----:B-1----:R-:W-:-:S04]  /*4010*/  LOP3.LUT R3, R10, UR5, RZ, 0x3c, !PT ;  /* 0x000000050a037c12 */ /* 0x002fc8000f8e3cff */
[----:B------:R-:W-:Y:S01]  /*4020*/  SHF.L.U32 R3, R3, 0x1f, RZ ;  /* 0x0000001f03037819 */ /* 0x000fe200000006ff */
[----:B------:R-:W-:-:S04]  /*4030*/  IMAD.U32 R0, RZ, RZ, UR4 ;  /* 0x00000004ff007e24 */ /* 0x000fc8000f8e00ff */
[----:B------:R1:W2:Y:S03]  /*4040*/  SYNCS.PHASECHK.TRANS64.TRYWAIT P0, [R0+URZ], R3 ;  /* 0x00000003000075a7 */ /* 0x0002a600080011ff */
[----:B--2---:R-:W-:Y:S05]  /*4050*/  @!P0 NANOSLEEP.SYNCS 0x989680 ;  /* 0x009896800000895d */ /* 0x004fea0003900000 */
[----:B------:R-:W2:Y:S02]  /*4060*/  @!P0 SYNCS.PHASECHK.TRANS64 P0, [R0+URZ], R3 ;  /* 0x00000003000085a7 */ /* 0x000ea400080010ff */
[----:B--2---:R-:W-:Y:S05]  /*4070*/  @P0 BRA `(.L_x_81) ;  /* 0x0000000000200947 */ /* 0x004fea0003800000 */
.L_x_82:
[----:B--2---:R2:W3:Y:S02]  /*4080*/  SYNCS.PHASECHK.TRANS64.TRYWAIT P0, [R0+URZ], R3 ;  /* 0x00000003000075a7 */ /* 0x0044e400080011ff */
[----:B---3--:R-:W-:Y:S05]  /*4090*/  @!P0 NANOSLEEP.SYNCS 0x989680 ;  /* 0x009896800000895d */ /* 0x008fea0003900000 */
[----:B------:R-:W3:Y:S02]  /*40a0*/  @!P0 SYNCS.PHASECHK.TRANS64 P0, [R0+URZ], R3 ;  /* 0x00000003000085a7 */ /* 0x000ee400080010ff */
[----:B---3--:R-:W-:Y:S05]  /*40b0*/  @!P0 BRA `(.L_x_82) ;  /* 0xfffffffc00f08947 */ /* 0x008fea000383ffff */
[----:B------:R-:W-:Y:S05]  /*40c0*/  BRA `(.L_x_81) ;  /* 0x00000000000c7947 */ /* 0x000fea0003800000 */
.L_x_78:
[----:B------:R-:W-:-:S04]  /*40d0*/  UIADD3 UR4, UPT, UPT, UR27, 0x100, URZ ;  /* 0x000001001b047890 */ /* 0x000fc8000fffe0ff */
[----:B------:R-:W-:-:S09]  /*40e0*/  UPRMT UR4, UR45, 0x654, UR4 ;  /* 0x000006542d047896 */ /* 0x000fd20008000004 */
[----:B------:R-:W-:Y:S03]  /*40f0*/  SYNCS.ARRIVE.TRANS64.RED.A1T0 RZ, [UR4], RZ ;  /* 0x000000ffffff79a7 */ /* 0x000fe60008100404 */
.L_x_81:
[----:B-12---:R-:W-:Y:S01]  /*4100*/  SHF.L.U32 R3, RZ, 0x1f, RZ ;  /* 0x0000001fff037819 */ /* 0x006fe200000006ff */
[----:B------:R-:W-:Y:S01]  /*4110*/  UIADD3 UR4, UPT, UPT, UR27, 0x100, URZ ;  /* 0x000001001b047890 */ /* 0x000fe2000fffe0ff */
[----:B------:R-:W-:Y:S02]  /*4120*/  PLOP3.LUT P0, PT, PT, PT, UP1, 0x80, 0x8 ;  /* 0x000000000008781c */ /* 0x000fe40003f0f018 */
[----:B------:R-:W1:Y:S02]  /*4130*/  SYNCS.PHASECHK.TRANS64.TRYWAIT P1, [UR27+0x100], R3 ;  /* 0x00010003ff0075a7 */ /* 0x000e64000802111b */
[----:B-1----:R-:W-:Y:S09]  /*4140*/  @!P1 BRA `(.L_x_83) ;  /* 0x0000006400a09947 */ /* 0x002ff20003800000 */
.L_x_151:
[----:B------:R-:W-:Y:S01]  /*4150*/  @!UP1 UPRMT UR4, UR45, 0x654, UR4 ;  /* 0x000006542d049896 */ /* 0x000fe20008000004 */
[----:B------:R-:W-:Y:S01]  /*4160*/  UMOV UR5, 0xffff ;  /* 0x0000ffff00057882 */ /* 0x000fe20000000000 */
[----:B------:R-:W-:-:S07]  /*4170*/  UMOV UR6, 0x1 ;  /* 0x0000000100067882 */ /* 0x000fce0000000000 */
[----:B------:R-:W-:Y:S01]  /*4180*/  @!P0 SYNCS.ARRIVE.TRANS64.RED.A1T0 RZ, [UR4], RZ ;  /* 0x000000ffffff89a7 */ /* 0x000fe20008100404 */
[----:B------:R-:W-:Y:S01]  /*4190*/  NOP ;  /* 0x0000000000007918 */ /* 0x000fe20000000000 */
[----:B-1----:R-:W1:Y:S01]  /*41a0*/  LDS R0, [UR8+0x14] ;  /* 0x00001408ff007984 */ /* 0x002e620008000800 */
[----:B------:R-:W-:-:S04]  /*41b0*/  ULOP3.LUT UR4, UR44, 0xffff, URZ, 0xc0, !UPT ;  /* 0x0000ffff2c047892 */ /* 0x000fc8000f8ec0ff */
[----:B------:R-:W-:-:S04]  /*41c0*/  USHF.R.U32.HI UR4, URZ, 0x5, UR4 ;  /* 0x00000005ff047899 */ /* 0x000fc80008011604 */
[----:B------:R-:W-:Y:S02]  /*41d0*/  USHF.L.U32 UR5, UR5, UR4, URZ ;  /* 0x0000000405057299 */ /* 0x000fe400080006ff */
[----:B------:R-:W-:-:S04]  /*41e0*/  USHF.L.U32 UR4, UR6, UR4, URZ ;  /* 0x0000000406047299 */ /* 0x000fc800080006ff */
[----:B-1----:R-:W-:-:S04]  /*41f0*/  LOP3.LUT R0, R0, UR5, RZ, 0xc0, !PT ;  /* 0x0000000500007c12 */ /* 0x002fc8000f8ec0ff */
[----:B------:R-:W-:-:S13]  /*4200*/  ISETP.NE.AND P0, PT, R0, UR5, PT ;  /* 0x0000000500007c0c */ /* 0x000fda000bf05270 */
[----:B------:R-:W-:Y:S05]  /*4210*/  @P0 BRA `(.L_x_84) ;  /* 0x0000000000580947 */ /* 0x000fea0003800000 */
[----:B------:R-:W1:Y:S02]  /*4220*/  LDS R0, [UR8+0x18] ;  /* 0x00001808ff007984 */ /* 0x000e640008000800 */
[----:B-1----:R-:W-:-:S04]  /*4230*/  LOP3.LUT R0, R0, UR4, RZ, 0xc0, !PT ;  /* 0x0000000400007c12 */ /* 0x002fc8000f8ec0ff */
[----:B------:R-:W-:-:S13]  /*4240*/  ISETP.NE.AND P0, PT, R0, UR4, PT ;  /* 0x0000000400007c0c */ /* 0x000fda000bf05270 */
[----:B------:R-:W-:Y:S05]  /*4250*/  @P0 BRA `(.L_x_85) ;  /* 0x00000000003c0947 */ /* 0x000fea0003800000 */
[----:B------:R-:W1:Y:S01]  /*4260*/  S2R R2, SR_LANEID ;  /* 0x0000000000027919 */ /* 0x000e620000000000 */
[----:B------:R-:W-:Y:S01]  /*4270*/  ULOP3.LUT UR5, URZ, UR5, URZ, 0x33, !UPT ;  /* 0x00000005ff057292 */ /* 0x000fe2000f8e33ff */
[----:B------:R-:W-:Y:S01]  /*4280*/  LOP3.LUT R4, RZ, UR4, RZ, 0x33, !PT ;  /* 0x00000004ff047c12 */ /* 0x000fe2000f8e33ff */
[----:B------:R-:W-:Y:S02]  /*4290*/  VOTEU.ANY UR4, UPT, PT ;  /* 0x0000000000047886 */ /* 0x000fe400038e0100 */
[----:B------:R-:W-:Y:S01]  /*42a0*/  UFLO.U32 UR4, UR4 ;  /* 0x00000004000472bd */ /* 0x000fe200080e0000 */
[----:B------:R-:W2:Y:S01]  /*42b0*/  REDUX UR6, R4 ;  /* 0x00000000040673c4 */ /* 0x000ea20000000000 */
[----:B------:R-:W-:-:S06]  /*42c0*/  IMAD.U32 R0, RZ, RZ, UR5 ;  /* 0x00000005ff007e24 */ /* 0x000fcc000f8e00ff */
[----:B------:R3:W-:Y:S01]  /*42d0*/  UTCATOMSWS.AND URZ, UR5 ;  /* 0x0000000500ff79e3 */ /* 0x0007e20008000000 */
[----:B------:R-:W4:Y:S01]  /*42e0*/  REDUX UR7, R0 ;  /* 0x00000000000773c4 */ /* 0x000f220000000000 */
[----:B-1----:R-:W-:Y:S01]  /*42f0*/  ISETP.EQ.U32.AND P0, PT, R2, UR4, PT ;  /* 0x0000000402007c0c */ /* 0x002fe2000bf02070 */
[----:B--2---:R-:W-:Y:S01]  /*4300*/  IMAD.U32 R2, RZ, RZ, UR6 ;  /* 0x00000006ff027e24 */ /* 0x004fe2000f8e00ff */
[----:B----4-:R-:W-:-:S11]  /*4310*/  MOV R3, UR7 ;  /* 0x0000000700037c02 */ /* 0x010fd60008000f00 */
[----:B------:R3:W-:Y:S04]  /*4320*/  @P0 ATOMS.AND RZ, [UR8+0x14], R3 ;  /* 0x00001403ffff098c */ /* 0x0007e8000a800008 */
[----:B------:R3:W-:Y:S01]  /*4330*/  @P0 ATOMS.AND RZ, [UR8+0x18], R2 ;  /* 0x00001802ffff098c */ /* 0x0007e2000a800008 */
[----:B------:R-:W-:Y:S05]  /*4340*/  BRA `(.L_x_86) ;  /* 0x0000000000147947 */ /* 0x000fea0003800000 */
.L_x_85:
[----:B------:R-:W-:Y:S02]  /*4350*/  MOV R2, 0x4370 ;  /* 0x0000437000027802 */ /* 0x000fe40000000f00 */
[----:B-----5:R-:W-:Y:S05]  /*4360*/  CALL.REL.NOINC `($__internal_0_$__cuda_sm10x_tcgen05_guardrail_trap_col_being_dealloced_not_returned_by_alloc) ;  /* 0x0000006400b87944 */ /* 0x020fea0003c00000 */
[----:B------:R-:W-:Y:S05]  /*4370*/  BRA `(.L_x_86) ;  /* 0x0000000000087947 */ /* 0x000fea0003800000 */
.L_x_84:
[----:B------:R-:W-:Y:S02]  /*4380*/  MOV R2, 0x43a0 ;  /* 0x000043a000027802 */ /* 0x000fe40000000f00 */
[----:B-----5:R-:W-:Y:S05]  /*4390*/  CALL.REL.NOINC `($__internal_2_$__cuda_sm10x_tcgen05_guardrail_trap_unallocated_columns_being_dealloced) ;  /* 0x0000006400c47944 */ /* 0x020fea0003c00000 */
.L_x_86:
[----:B------:R-:W-:Y:S01]  /*43a0*/  NOP ;  /* 0x0000000000007918 */ /* 0x000fe20000000000 */
[----:B---3--:R-:W-:Y:S05]  /*43b0*/  EXIT ;  /* 0x000000000000794d */ /* 0x008fea0003800000 */
.L_x_58:
[----:B------:R-:W-:-:S09]  /*43c0*/  UISETP.NE.OR UP0, UPT, UR14, 0x3, !UP4 ;  /* 0x000000030e00788c */ /* 0x000fd2000e705670 */
[----:B------:R-:W-:Y:S05]  /*43d0*/  BRA.U UP0, `(.L_x_87) ;  /* 0x0000000d00847547 */ /* 0x000fea000b800000 */
[----:B------:R-:W1:Y:S01]  /*43e0*/  LDCU.64 UR6, c[0x0][0x888] ;  /* 0x00011100ff0677ac */ /* 0x000e620008000a00 */
[----:B------:R-:W-:Y:S02]  /*43f0*/  HFMA2 R9, -RZ, RZ, 0, 0 ;  /* 0x00000000ff097431 */ /* 0x000fe400000001ff */
[----:B------:R-:W-:Y:S01]  /*4400*/  IMAD.MOV.U32 R11, RZ, RZ, 0x1 ;  /* 0x00000001ff0b7424 */ /* 0x000fe200078e00ff */
[----:B------:R-:W-:Y:S01]  /*4410*/  MOV R8, 0x5000 ;  /* 0x0000500000087802 */ /* 0x000fe20000000f00 */
[----:B------:R-:W2:Y:S01]  /*4420*/  LDCU UR37, c[0x0][0x370] ;  /* 0x00006e00ff2577ac */ /* 0x000ea20008000800 */
[----:B------:R-:W-:Y:S01]  /*4430*/  IMAD.MOV.U32 R10, RZ, RZ, RZ ;  /* 0x000000ffff0a7224 */ /* 0x000fe200078e00ff */
[----:B------:R-:W2:Y:S01]  /*4440*/  LDCU.128 UR40, c[0x0][0xb10] ;  /* 0x00016200ff2877ac */ /* 0x000ea20008000c00 */
[----:B------:R-:W3:Y:S01]  /*4450*/  LDCU UR31, c[0x0][0x374] ;  /* 0x00006e80ff1f77ac */ /* 0x000ee20008000800 */
[----:B------:R-:W4:Y:S01]  /*4460*/  LDCU.64 UR38, c[0x0][0x890] ;  /* 0x00011200ff2677ac */ /* 0x000f220008000a00 */
[----:B------:R-:W4:Y:S01]  /*4470*/  LDCU UR21, c[0x0][0xb0c] ;  /* 0x00016180ff1577ac */ /* 0x000f220008000800 */
[----:B------:R-:W4:Y:S01]  /*4480*/  LDCU UR51, c[0x0][0xb20] ;  /* 0x00016400ff3377ac */ /* 0x000f220008000800 */
[----:B------:R-:W4:Y:S01]  /*4490*/  LDCU UR4, c[0x0][0xb30] ;  /* 0x00016600ff0477ac */ /* 0x000f220008000800 */
[----:B-1----:R-:W-:Y:S01]  /*44a0*/  UISETP.NE.U32.AND UP0, UPT, UR6, URZ, UPT ;  /* 0x000000ff0600728c */ /* 0x002fe2000bf05070 */
[----:B------:R-:W-:Y:S01]  /*44b0*/  UMOV UR29, 0x400 ;  /* 0x00000400001d7882 */ /* 0x000fe20000000000 */
[----:B--2---:R-:W-:-:S02]  /*44c0*/  UIMAD.WIDE.U32 UR48, UR37, UR40, URZ ;  /* 0x00000028253072a5 */ /* 0x004fc4000f8e00ff */
[----:B------:R-:W-:Y:S02]  /*44d0*/  UISETP.NE.AND.EX UP5, UPT, UR7, URZ, UPT, UP0 ;  /* 0x000000ff0700728c */ /* 0x000fe4000bfa5300 */
[----:B---3--:R-:W-:Y:S02]  /*44e0*/  UIMAD.WIDE.U32 UR6, UR31, UR43, URZ ;  /* 0x0000002b1f0672a5 */ /* 0x008fe4000f8e00ff */
[----:B------:R-:W-:Y:S02]  /*44f0*/  ULEA UR29, UR5, UR29, 0x18 ;  /* 0x0000001d051d7291 */ /* 0x000fe4000f8ec0ff */
[----:B----4-:R-:W-:Y:S02]  /*4500*/  UISETP.NE.U32.AND UP6, UPT, UR38, URZ, UPT ;  /* 0x000000ff2600728c */ /* 0x010fe4000bfc5070 */
[----:B------:R-:W-:Y:S02]  /*4510*/  UIADD3 UR44, UPT, UPT, UR29, 0x70, URZ ;  /* 0x000000701d2c7890 */ /* 0x000fe4000fffe0ff */
[----:B------:R-:W-:Y:S01]  /*4520*/  UISETP.NE.AND UP0, UPT, UR15, 0x1, UPT ;  /* 0x000000010f00788c */ /* 0x000fe2000bf05270 */
[----:B------:R-:W-:Y:S01]  /*4530*/  UMOV UR48, UR49 ;  /* 0x0000003100307c82 */ /* 0x000fe20008000000 */
[----:B------:R-:W-:Y:S01]  /*4540*/  UMOV UR45, UR7 ;  /* 0x00000007002d7c82 */ /* 0x000fe20008000000 */
[----:B------:R-:W-:Y:S01]  /*4550*/  UISETP.NE.AND UP0, UPT, UR21, 0x1, UPT ;  /* 0x000000011500788c */ /* 0x000fe2000bf05270 */
[----:B------:R-:W1:Y:S01]  /*4560*/  LDCU.64 UR52, c[0x0][0x348] ;  /* 0x00006900ff3477ac */ /* 0x000e620008000a00 */
[----:B------:R-:W-:-:S02]  /*4570*/  UPLOP3.LUT UP1, UPT, UPT, UPT, UPT, 0x40, 0x4 ;  /* 0x000000000004789c */ /* 0x000fc40003f2e870 */
[----:B------:R-:W-:Y:S01]  /*4580*/  UISETP.GE.AND UP3, UPT, UR15, 0x1, UPT ;  /* 0x000000010f00788c */ /* 0x000fe2000bf66270 */
[----:B------:R-:W2:Y:S01]  /*4590*/  LDCU.64 UR22, c[0x0][0xb28] ;  /* 0x00016500ff1677ac */ /* 0x000ea20008000a00 */
[----:B------:R-:W-:Y:S02]  /*45a0*/  UISETP.NE.AND.EX UP6, UPT, UR39, URZ, UPT, UP6 ;  /* 0x000000ff2700728c */ /* 0x000fe4000bfc5360 */
[----:B------:R-:W-:Y:S02]  /*45b0*/  UPRMT UR44, UR5, 0x654, UR44 ;  /* 0x00000654052c7896 */ /* 0x000fe4000800002c */
[----:B------:R-:W-:Y:S02]  /*45c0*/  USHF.R.U32.HI UR48, URZ, UR41, UR48 ;  /* 0x00000029ff307299 */ /* 0x000fe40008011630 */
[----:B------:R-:W-:Y:S02]  /*45d0*/  USHF.R.U32.HI UR45, URZ, UR51, UR45 ;  /* 0x00000033ff2d7299 */ /* 0x000fe4000801162d */
[----:B------:R-:W-:-:S02]  /*45e0*/  UISETP.NE.AND UP0, UPT, UR42, 0x1, UPT ;  /* 0x000000012a00788c */ /* 0x000fc4000bf05270 */
[----:B------:R-:W-:-:S11]  /*45f0*/  UISETP.NE.AND UP4, UPT, UR4, 0x1, UPT ;  /* 0x000000010400788c */ /* 0x000fd6000bf85270 */
.L_x_95:
[C---:B------:R-:W-:Y:S02]  /*4600*/  LEA R3, R10.reuse, UR29, 0x3 ;  /* 0x0000001d0a037c11 */ /* 0x040fe4000f8e18ff */
[----:B------:R-:W-:Y:S02]  /*4610*/  SHF.L.U32 R0, R9, 0x1f, RZ ;  /* 0x0000001f09007819 */ /* 0x000fe400000006ff */
[----:B------:R-:W-:Y:S02]  /*4620*/  LEA R5, R10, UR29, 0x4 ;  /* 0x0000001d0a057c11 */ /* 0x000fe4000f8e20ff */
[----:B---3--:R-:W3:Y:S02]  /*4630*/  SYNCS.PHASECHK.TRANS64.TRYWAIT P0, [R3+URZ+0x90], R0 ;  /* 0x00009000030075a7 */ /* 0x008ee400080011ff */
[----:B---3--:R-:W-:Y:S05]  /*4640*/  @!P0 BRA `(.L_x_88) ;  /* 0x0000006000788947 */ /* 0x008fea0003800000 */
.L_x_152:
[----:B------:R-:W4:Y:S01]  /*4650*/  LDS.128 R4, [R5+0x110] ;  /* 0x0001100005047984 */ /* 0x000f220000000c00 */
[----:B------:R-:W-:Y:S01]  /*4660*/  UISETP.GE.AND UP0, UPT, UR15, 0x1, UPT ;  /* 0x000000010f00788c */ /* 0x000fe2000bf06270 */
[----:B------:R-:W-:Y:S01]  /*4670*/  @!PT LDS RZ, [RZ] ;  /* 0x00000000fffff984 */ /* 0x000fe20000000800 */
[----:B------:R-:W-:Y:S01]  /*4680*/  @!PT LDS RZ, [RZ] ;  /* 0x00000000fffff984 */ /* 0x000fe20000000800 */
[----:B------:R-:W-:Y:S01]  /*4690*/  @!PT LDS RZ, [RZ] ;  /* 0x00000000fffff984 */ /* 0x000fe20000000800 */
[----:B------:R-:W-:Y:S01]  /*46a0*/  @!PT LDS RZ, [RZ] ;  /* 0x00000000fffff984 */ /* 0x000fe20000000800 */
[----:B------:R1:W-:Y:S06]  /*46b0*/  MEMBAR.ALL.CTA ;  /* 0x0000000000007992 */ /* 0x0003ec0000008000 */
[----:B-1----:R-:W1:Y:S01]  /*46c0*/  FENCE.VIEW.ASYNC.S ;  /* 0x00000000000073c6 */ /* 0x002e620000000000 */
[----:B----4-:R-:W-:Y:S11]  /*46d0*/  LOP3.LUT P0, RZ, R6, 0x1, RZ, 0xc0, !PT ;  /* 0x0000000106ff7812 */ /* 0x010ff6000780c0ff */
[----:B------:R-:W-:Y:S02]  /*46e0*/  @!UPT UIADD3 URZ, UPT, UPT, URZ, URZ, URZ ;  /* 0x000000fffffff290 */ /* 0x000fe4000fffe0ff */
[----:B-1----:R-:W-:Y:S01]  /*46f0*/  VOTEU.ANY UP3, P0 ;  /* 0x0000000000ff7886 */ /* 0x002fe20000060100 */
[----:B------:R-:W-:Y:S11]  /*4700*/  PLOP3.LUT P0, PT, PT, PT, UP3, 0x80, 0x8 ;  /* 0x000000000008781c */ /* 0x000ff60003f0f038 */
[----:B------:R-:W-:Y:S02]  /*4710*/  @!UPT UIADD3 URZ, UPT, UPT, URZ, URZ, URZ ;  /* 0x000000fffffff290 */ /* 0x000fe4000fffe0ff */
[----:B---3--:R-:W-:Y:S02]  /*4720*/  @P0 SHF.R.U32.HI R0, RZ, 0x10, R5 ;  /* 0x00000010ff000819 */ /* 0x008fe40000011605 */
[----:B------:R-:W-:Y:S02]  /*4730*/  @P0 MOV R2, R4 ;  /* 0x0000000400020202 */ /* 0x000fe40000000f00 */
[----:B------:R-:W-:Y:S01]  /*4740*/  @P0 R2UR UR4, R0 ;  /* 0x00000000000402ca */ /* 0x000fe200000e0000 */
[----:B------:R-:W-:Y:S01]  /*4750*/  VIADD R0, R3, 0xa0 ;  /* 0x000000a003007836 */ /* 0x000fe20000000000 */
[----:B------:R-:W-:Y:S02]  /*4760*/  @P0 LOP3.LUT R4, R5, 0xffff, RZ, 0xc0, !PT ;  /* 0x0000ffff05040812 */ /* 0x000fe400078ec0ff */
[----:B------:R-:W-:Y:S02]  /*4770*/  @P0 R2UR UR6, R2 ;  /* 0x00000000020602ca */ /* 0x000fe400000e0000 */
[----:B------:R-:W-:Y:S02]  /*4780*/  PRMT R0, RZ, 0x654, R0 ;  /* 0x00000654ff007816 */ /* 0x000fe40000000000 */
[----:B------:R-:W-:Y:S02]  /*4790*/  @P0 R2UR UR5, R4 ;  /* 0x00000000040502ca */ /* 0x000fe400000e0000 */
[----:B------:R1:W-:Y:S03]  /*47a0*/  SYNCS.ARRIVE.TRANS64.RED.A1T0 RZ, [R0+URZ], RZ ;  /* 0x000000ff00ff79a7 */ /* 0x0003e600081004ff */
[----:B------:R-:W-:Y:S04]  /*47b0*/  @UP3 UMOV UR30, UR4 ;  /* 0x00000004001e3c82 */ /* 0x000fe80008000000 */
[----:B------:R-:W-:Y:S04]  /*47c0*/  @UP3 UMOV UR14, UR6 ;  /* 0x00000006000e3c82 */ /* 0x000fe80008000000 */
[----:B------:R-:W-:Y:S01]  /*47d0*/  @UP3 UMOV UR13, UR5 ;  /* 0x00000005000d3c82 */ /* 0x000fe20008000000 */
[----:B------:R-:W-:Y:S05]  /*47e0*/  BRA.U !UP0, `(.L_x_89) ;  /* 0x0000000108c07547 */ /* 0x000fea000b800000 */
[----:B------:R-:W-:Y:S02]  /*47f0*/  UIMAD.WIDE.U32 UR8, UR13, UR43, URZ ;  /* 0x0000002b0d0872a5 */ /* 0x000fe4000f8e00ff */
[----:B------:R-:W-:Y:S02]  /*4800*/  UP2UR UR12, UPR, URZ, 0x4 ;  /* 0x00000004ff0c7883 */ /* 0x000fe40008000000 */
[----:B------:R-:W-:Y:S02]  /*4810*/  UISETP.NE.AND UP2, UPT, UR42, 0x1, UPT ;  /* 0x000000012a00788c */ /* 0x000fe4000bf45270 */
[----:B------:R-:W-:Y:S02]  /*4820*/  UIMAD.WIDE.U32 UR10, UR14, UR40, URZ ;  /* 0x000000280e0a72a5 */ /* 0x000fe4000f8e00ff */
[----:B------:R-:W-:Y:S02]  /*4830*/  USEL UR4, UR31, UR45, !UP2 ;  /* 0x0000002d1f047287 */ /* 0x000fe4000d000000 */
[----:B------:R-:W-:Y:S02]  /*4840*/  UISETP.NE.AND UP0, UPT, UR21, 0x1, UPT ;  /* 0x000000011500788c */ /* 0x000fe4000bf05270 */
[----:B------:R-:W-:Y:S02]  /*4850*/  UP2UR UR20, UPR, URZ, 0x2 ;  /* 0x00000002ff147883 */ /* 0x000fe40008000000 */
[----:B------:R-:W-:Y:S02]  /*4860*/  UISETP.NE.AND UP1, UPT, UR15, 0x1, UPT ;  /* 0x000000010f00788c */ /* 0x000fe4000bf25270 */
[----:B--2---:R-:W-:Y:S02]  /*4870*/  UIMAD.WIDE.U32 UR16, UR4, UR22, URZ ;  /* 0x00000016041072a5 */ /* 0x004fe4000f8e00ff */
[----:B------:R-:W-:Y:S01]  /*4880*/  USEL UR7, UR37, UR48, !UP0 ;  /* 0x0000003025077287 */ /* 0x000fe2000c000000 */
[----:B------:R-:W-:Y:S02]  /*4890*/  UMOV UR5, UR9 ;  /* 0x0000000900057c82 */ /* 0x000fe40008000000 */
[----:B------:R-:W-:Y:S02]  /*48a0*/  USHF.R.U32.HI UR6, URZ, UR51, UR5 ;  /* 0x00000033ff067299 */ /* 0x000fe40008011605 */
[----:B------:R-:W-:Y:S02]  /*48b0*/  UIMAD.WIDE.U32 UR18, UR7, UR22, URZ ;  /* 0x00000016071272a5 */ /* 0x000fe4000f8e00ff */
[----:B------:R-:W-:Y:S02]  /*48c0*/  USEL UR6, UR13, UR6, !UP2 ;  /* 0x000000060d067287 */ /* 0x000fe4000d000000 */
[----:B------:R-:W-:Y:S01]  /*48d0*/  UISETP.NE.AND UP2, UPT, UR12, URZ, UPT ;  /* 0x000000ff0c00728c */ /* 0x000fe2000bf45270 */
[----:B------:R-:W-:Y:S01]  /*48e0*/  UMOV UR5, UR11 ;  /* 0x0000000b00057c82 */ /* 0x000fe20008000000 */
[----:B------:R-:W-:Y:S02]  /*48f0*/  UIMAD.WIDE.U32 UR10, UR6, UR22, URZ ;  /* 0x00000016060a72a5 */ /* 0x000fe4000f8e00ff */
[----:B------:R-:W-:Y:S03]  /*4900*/  USHF.R.U32.HI UR8, URZ, UR41, UR5 ;  /* 0x00000029ff087299 */ /* 0x000fe60008011605 */
[----:B------:R-:W-:Y:S02]  /*4910*/  UMOV UR5, UR17 ;  /* 0x0000001100057c82 */ /* 0x000fe40008000000 */
[----:B------:R-:W-:Y:S03]  /*4920*/  @UP1 USHF.R.U32.HI UR4, URZ, UR23, UR5 ;  /* 0x00000017ff041299 */ /* 0x000fe60008011605 */
[----:B------:R-:W-:Y:S01]  /*4930*/  UMOV UR5, UR19 ;  /* 0x0000001300057c82 */ /* 0x000fe20008000000 */
[----:B------:R-:W-:Y:S02]  /*4940*/  UIMAD UR4, UR15, UR4, URZ ;  /* 0x000000040f0472a4 */ /* 0x000fe4000f8e02ff */
[----:B------:R-:W-:Y:S02]  /*4950*/  @UP1 USHF.R.U32.HI UR7, URZ, UR23, UR5 ;  /* 0x00000017ff071299 */ /* 0x000fe40008011605 */
[----:B------:R-:W-:Y:S02]  /*4960*/  USEL UR5, UR14, UR8, !UP0 ;  /* 0x000000080e057287 */ /* 0x000fe4000c000000 */
[----:B------:R-:W-:Y:S02]  /*4970*/  UIMAD UR8, UR15, UR7, URZ ;  /* 0x000000070f0872a4 */ /* 0x000fe4000f8e02ff */
[----:B------:R-:W-:Y:S03]  /*4980*/  UISETP.GE.AND UP0, UPT, UR6, UR4, UPT ;  /* 0x000000040600728c */ /* 0x000fe6000bf06270 */
[----:B------:R-:W-:Y:S01]  /*4990*/  UMOV UR4, UR11 ;  /* 0x0000000b00047c82 */ /* 0x000fe20008000000 */
[----:B------:R-:W-:Y:S02]  /*49a0*/  UISETP.GE.OR UP0, UPT, UR5, UR8, UP0 ;  /* 0x000000080500728c */ /* 0x000fe40008706670 */
[----:B------:R-:W-:Y:S02]  /*49b0*/  USHF.R.U32.HI UR4, URZ, UR23, UR4 ;  /* 0x00000017ff047299 */ /* 0x000fe40008011604 */
[----:B------:R-:W-:Y:S02]  /*49c0*/  UIMAD.WIDE.U32 UR8, UR5, UR22, URZ ;  /* 0x00000016050872a5 */ /* 0x000fe4000f8e00ff */
[----:B------:R-:W-:Y:S04]  /*49d0*/  USEL UR10, UR6, UR4, !UP1 ;  /* 0x00000004060a7287 */ /* 0x000fe8000c800000 */
[----:B------:R-:W-:Y:S01]  /*49e0*/  UIADD3 UR11, UPT, UPT, -UR10, URZ, URZ ;  /* 0x000000ff0a0b7290 */ /* 0x000fe2000fffe1ff */
[----:B------:R-:W-:Y:S02]  /*49f0*/  @!UP0 UMOV UR4, UR9 ;  /* 0x0000000900048c82 */ /* 0x000fe40008000000 */
[----:B------:R-:W-:Y:S02]  /*4a00*/  @!UP0 USHF.R.U32.HI UR4, URZ, UR23, UR4 ;  /* 0x00000017ff048299 */ /* 0x000fe40008011604 */
[----:B------:R-:W-:Y:S02]  /*4a10*/  UIMAD UR8, UR15, UR11, UR6 ;  /* 0x0000000b0f0872a4 */ /* 0x000fe4000f8e0206 */
[----:B------:R-:W-:Y:S02]  /*4a20*/  @!UP0 USEL UR4, UR5, UR4, !UP1 ;  /* 0x0000000405048287 */ /* 0x000fe4000c800000 */
[----:B------:R-:W-:Y:S02]  /*4a30*/  UISETP.NE.AND UP1, UPT, UR20, URZ, UPT ;  /* 0x000000ff1400728c */ /* 0x000fe4000bf25270 */
[----:B------:R-:W-:Y:S02]  /*4a40*/  @!UP0 UIMAD UR7, UR7, UR8, UR4 ;  /* 0x00000008070782a4 */ /* 0x000fe4000f8e0204 */
[----:B------:R-:W-:Y:S02]  /*4a50*/  @!UP0 UIADD3 UR9, UPT, UPT, UR10, -UR4, URZ ;  /* 0x800000040a098290 */ /* 0x000fe4000fffe0ff */
[----:B------:R-:W-:Y:S02]  /*4a60*/  UIADD3 UR8, UPT, UPT, -UR6, URZ, URZ ;  /* 0x000000ff06087290 */ /* 0x000fe4000fffe1ff */
[----:B------:R-:W-:Y:S02]  /*4a70*/  UIADD3 UR4, UPT, UPT, -UR5, URZ, URZ ;  /* 0x000000ff05047290 */ /* 0x000fe4000fffe1ff */
[----:B------:R-:W-:Y:S03]  /*4a80*/  @!UP0 UIMAD UR6, UR9, UR15, UR5 ;  /* 0x0000000f090682a4 */ /* 0x000fe6000f8e0205 */
[----:B------:R-:W-:Y:S01]  /*4a90*/  @!UP0 UMOV UR5, UR7 ;  /* 0x0000000700058c82 */ /* 0x000fe20008000000 */
[----:B------:R-:W-:Y:S02]  /*4aa0*/  UIMAD UR7, UR21, UR4, UR14 ;  /* 0x00000004150772a4 */ /* 0x000fe4000f8e020e */
[----:B------:R-:W-:Y:S02]  /*4ab0*/  UIMAD UR4, UR42, UR8, UR13 ;  /* 0x000000082a0472a4 */ /* 0x000fe4000f8e020d */
[----:B------:R-:W-:Y:S02]  /*4ac0*/  UIMAD UR14, UR5, UR21, UR7 ;  /* 0x00000015050e72a4 */ /* 0x000fe4000f8e0207 */
[----:B------:R-:W-:Y:S11]  /*4ad0*/  UIMAD UR13, UR6, UR42, UR4 ;  /* 0x0000002a060d72a4 */ /* 0x000ff6000f8e0204 */
[----:B------:R-:W-:Y:S01]  /*4ae0*/  @!UPT UIADD3 URZ, UPT, UPT, URZ, URZ, URZ ;  /* 0x000000fffffff290 */ /* 0x000fe2000fffe0ff */
.L_x_89:
[----:B------:R-:W3:Y:S01]  /*4af0*/  @!UP4 LDCU.128 UR8, c[0x0][0xb10] ;  /* 0x00016200ff08c7ac */ /* 0x000ee20008000c00 */
[----:B------:R-:W-:Y:S02]  /*4b00*/  ISETP.NE.U32.AND P0, PT, RZ, UR38, PT ;  /* 0x00000026ff007c0c */ /* 0x000fe4000bf05070 */
[----:B------:R-:W-:Y:S02]  /*4b10*/  SHF.L.U32 R2, R11, 0x1f, RZ ;  /* 0x0000001f0b027819 */ /* 0x000fe400000006ff */
[----:B------:R-:W-:Y:S01]  /*4b20*/  ISETP.NE.AND.EX P0, PT, RZ, UR39, PT, P0 ;  /* 0x00000027ff007c0c */ /* 0x000fe2000bf05300 */
[----:B------:R-:W4:Y:S01]  /*4b30*/  @!UP4 LDCU UR5, c[0x0][0xb0c] ;  /* 0x00016180ff05c7ac */ /* 0x000f220008000800 */
[----:B---3--:R-:W-:Y:S07]  /*4b40*/  UIMAD.WIDE.U32 UR6, UR14, UR8, URZ ;  /* 0x000000080e0672a5 */ /* 0x008fee000f8e00ff */
[----:B------:R-:W-:Y:S01]  /*4b50*/  @!UP4 UMOV UR4, UR7 ;  /* 0x000000070004cc82 */ /* 0x000fe20008000000 */
[----:B----4-:R-:W-:Y:S02]  /*4b60*/  @!UP4 UISETP.NE.AND UP0, UPT, UR5, 0x1, UPT ;  /* 0x000000010500c88c */ /* 0x010fe4000bf05270 */
[----:B------:R-:W-:Y:S02]  /*4b70*/  @!UP4 USHF.R.U32.HI UR4, URZ, UR9, UR4 ;  /* 0x00000009ff04c299 */ /* 0x000fe40008011604 */
[----:B------:R-:W-:Y:S02]  /*4b80*/  UIMAD.WIDE.U32 UR6, UR13, UR11, URZ ;  /* 0x0000000b0d0672a5 */ /* 0x000fe4000f8e00ff */
[----:B------:R-:W-:Y:S02]  /*4b90*/  @!UP4 USEL UR8, UR14, UR4, !UP0 ;  /* 0x000000040e08c287 */ /* 0x000fe4000c000000 */
[----:B------:R-:W-:Y:S03]  /*4ba0*/  @!UP4 UISETP.NE.AND UP0, UPT, UR10, 0x1, UPT ;  /* 0x000000010a00c88c */ /* 0x000fe6000bf05270 */
[----:B------:R-:W-:Y:S02]  /*4bb0*/  @!UP4 UMOV UR6, UR7 ;  /* 0x000000070006cc82 */ /* 0x000fe40008000000 */
[----:B------:R-:W3:Y:S02]  /*4bc0*/  @!UP4 LDCU UR4, c[0x0][0xb20] ;  /* 0x00016400ff04c7ac */ /* 0x000ee40008000800 */
[----:B---3--:R-:W-:Y:S04]  /*4bd0*/  @!UP4 USHF.R.U32.HI UR6, URZ, UR4, UR6 ;  /* 0x00000004ff06c299 */ /* 0x008fe80008011606 */
[----:B------:R-:W-:Y:S04]  /*4be0*/  @!UP4 USEL UR6, UR13, UR6, !UP0 ;  /* 0x000000060d06c287 */ /* 0x000fe8000c000000 */
[----:B------:R-:W-:Y:S02]  /*4bf0*/  @!UP4 UIADD3 UR4, UPT, UPT, -UR8, UR6, URZ ;  /* 0x000000060804c290 */ /* 0x000fe4000fffe1ff */
[----:B------:R-:W-:Y:S02]  /*4c00*/  @!UP4 UIADD3 UR6, UPT, UPT, UR8, -UR6, URZ ;  /* 0x800000060806c290 */ /* 0x000fe4000fffe0ff */
[----:B------:R-:W-:Y:S02]  /*4c10*/  @!UP4 UIMAD UR14, UR4, UR5, UR14 ;  /* 0x00000005040ec2a4 */ /* 0x000fe4000f8e020e */
[----:B------:R-:W-:Y:S01]  /*4c20*/  @!UP4 UIMAD UR13, UR6, UR10, UR13 ;  /* 0x0000000a060dc2a4 */ /* 0x000fe2000f8e020d */
[----:B------:R-:W-:Y:S11]  /*4c30*/  BRA.U UP1, `(.L_x_90) ;  /* 0x0000000101107547 */ /* 0x000ff6000b800000 */
[----:B-1----:R-:W-:Y:S04]  /*4c40*/  MOV R0, UR50 ;  /* 0x0000003200007c02 */ /* 0x002fe80008000f00 */
[----:B------:R-:W-:Y:S04]  /*4c50*/  SHF.L.U32 R3, R0, 0x1f, RZ ;  /* 0x0000001f00037819 */ /* 0x000fe800000006ff */
[----:B------:R-:W1:Y:S02]  /*4c60*/  SYNCS.PHASECHK.TRANS64.TRYWAIT P1, [UR29+0x88], R3 ;  /* 0x00008803ff0075a7 */ /* 0x000e64000802111d */
[----:B-1----:R-:W-:Y:S05]  /*4c70*/  @!P1 BRA `(.L_x_91) ;  /* 0x0000005c00009947 */ /* 0x002fea0003800000 */
.L_x_90:
[----:B------:R-:W-:Y:S05]  /*4c80*/  BRA.U !UP6, `(.L_x_92) ;  /* 0x000000010e407547 */ /* 0x000fea000b800000 */
[----:B------:R-:W-:Y:S01]  /*4c90*/  UPLOP3.LUT UP2, UPT, UPT, UPT, UP5, 0x80, 0x8 ;  /* 0x000000000008789c */ /* 0x000fe20003f4f050 */
[----:B-1----:R-:W-:Y:S01]  /*4ca0*/  HFMA2 R3, -RZ, RZ, 0, 5.9604644775390625e-08 ;  /* 0x00000001ff037431 */ /* 0x002fe200000001ff */
[----:B------:R-:W1:Y:S01]  /*4cb0*/  LDCU.64 UR8, c[0x0][0x358] ;  /* 0x00006b00ff0877ac */ /* 0x000e620008000a00 */
[----:B------:R-:W-:Y:S03]  /*4cc0*/  IMAD.MOV.U32 R0, RZ, RZ, 0x1 ;  /* 0x00000001ff007424 */ /* 0x000fe600078e00ff */
[----:B------:R-:W-:Y:S05]  /*4cd0*/  PLOP3.LUT P1, PT, PT, PT, UP2, 0x80, 0x8 ;  /* 0x000000000008781c */ /* 0x000fea0003f2f028 */
[----:B------:R-:W3:Y:S01]  /*4ce0*/  @UP2 LDCU.64 UR4, c[0x0][0x888] ;  /* 0x00011100ff0427ac */ /* 0x000ee20008000a00 */
[----:B------:R-:W-:Y:S07]  /*4cf0*/  @UP2 UIMAD UR6, UR36, UR38, URZ ;  /* 0x00000026240622a4 */ /* 0x000fee000f8e02ff */
[----:B------:R-:W-:Y:S04]  /*4d00*/  @P1 PRMT R6, R3, 0x7610, R6 ;  /* 0x0000761003061816 */ /* 0x000fe80000000006 */
[----:B------:R-:W-:Y:S05]  /*4d10*/  @!P1 PRMT R6, R0, 0x7610, R6 ;  /* 0x0000761000069816 */ /* 0x000fea0000000006 */
[----:B------:R4:W-:Y:S01]  /*4d20*/  STL.S16 [R1], R6 ;  /* 0x0000000601007387 */ /* 0x0009e20000100600 */
[----:B---3--:R-:W-:Y:S06]  /*4d30*/  @UP2 UIMAD.WIDE UR4, UR6, 0x4, UR4 ;  /* 0x00000004060428a5 */ /* 0x008fec000f8e0204 */
[----:B------:R-:W-:Y:S02]  /*4d40*/  IMAD.U32 R4, RZ, RZ, UR4 ;  /* 0x00000004ff047e24 */ /* 0x000fe4000f8e00ff */
[----:B------:R-:W-:Y:S03]  /*4d50*/  IMAD.U32 R5, RZ, RZ, UR5 ;  /* 0x00000005ff057e24 */ /* 0x000fe6000f8e00ff */
[----:B------:R-:W3:Y:S02]  /*4d60*/  @!UP2 LDCU UR4, c[0x0][0x880] ;  /* 0x00011000ff04a7ac */ /* 0x000ee40008000800 */
[----:B-1---5:R4:W5:Y:S02]  /*4d70*/  @P1 LDG.E R154, desc[UR8][R4.64] ;  /* 0x00000008049a1981 */ /* 0x022964000c1e1900 */
[----:B---34-:R-:W-:Y:S07]  /*4d80*/  @!P1 MOV R154, UR4 ;  /* 0x00000004009a9c02 */ /* 0x018fee0008000f00 */
.L_x_92:
[----:B-----5:R-:W-:Y:S01]  /*4d90*/  @!P0 ISETP.EQ.AND P2, PT, R154, RZ, PT ;  /* 0x000000ff9a00820c */ /* 0x020fe20003f42270 */
[----:B------:R-:W-:Y:S01]  /*4da0*/  @!UPT UIADD3 URZ, UPT, UPT, URZ, URZ, URZ ;  /* 0x000000fffffff290 */ /* 0x000fe2000fffe0ff */
[----:B------:R-:W-:Y:S11]  /*4db0*/  @!P0 BRA `(.L_x_93) ;  /* 0x00000000001c8947 */ /* 0x000ff60003800000 */
[----:B------:R-:W-:Y:S01]  /*4dc0*/  PLOP3.LUT P2, PT, PT, PT, UP2, 0x80, 0x8 ;  /* 0x000000000008781c */ /* 0x000fe20003f4f028 */
[----:B-1----:R-:W3:Y:S03]  /*4dd0*/  LDL R0, [R1] ;  /* 0x0000000001007983 */ /* 0x002ee60000100800 */
[----:B------:R-:W-:Y:S02]  /*4de0*/  PLOP3.LUT P2, PT, P2, PT, PT, 0x8, 0x80 ;  /* 0x000000000080781c */ /* 0x000fe4000174e170 */
[----:B---3--:R-:W-:Y:S11]  /*4df0*/  LOP3.LUT P0, RZ, R0, 0xff, RZ, 0xc0, !PT ;  /* 0x000000ff00ff7812 */ /* 0x008ff6000780c0ff */
[----:B------:R-:W-:Y:S02]  /*4e00*/  @!UPT UIADD3 URZ, UPT, UPT, URZ, URZ, URZ ;  /* 0x000000fffffff290 */ /* 0x000fe4000fffe0ff */
[----:B------:R-:W-:Y:S11]  /*4e10*/  @P0 ISETP.EQ.AND P2, PT, R154, RZ, PT ;  /* 0x000000ff9a00020c */ /* 0x000ff60003f42270 */
[----:B------:R-:W-:Y:S02]  /*4e20*/  @!UPT UIADD3 URZ, UPT, UPT, URZ, URZ, URZ ;  /* 0x000000fffffff290 */ /* 0x000fe4000fffe0ff */
.L_x_93:
[----:B------:R-:W3:Y:S01]  /*4e30*/  SYNCS.PHASECHK.TRANS64.TRYWAIT P0, [UR29+0x78], R2 ;  /* 0x00007802ff0075a7 */ /* 0x000ee2000800111d */
[----:B------:R-:W-:Y:S02]  /*4e40*/  ELECT P1, URZ, PT ;  /* 0x0000000000ff782f */ /* 0x000fe40003820000 */
[----:B------:R-:W-:Y:S01]  /*4e50*/  IADD3 R10, PT, PT, R10, 0x1, RZ ;  /* 0x000000010a0a7810 */ /* 0x000fe20007ffe0ff */
[----:B---3--:R-:W-:Y:S10]  /*4e60*/  @!P0 BRA `(.L_x_94) ;  /* 0x00000058009c8947 */ /* 0x008ff40003800000 */
.L_x_155:
[----:B------:R-:W-:Y:S01]  /*4e70*/  PLOP3.LUT P1, PT, P2, P1, PT, 0xf2, 0x2f ;  /* 0x00000000002f781c */ /* 0x000fe20001723e72 */
[----:B------:R-:W-:Y:S01]  /*4e80*/  UMOV UR6, 0x0 ;  /* 0x0000000000067882 */ /* 0x000fe20000000000 */
[----:B------:R-:W-:Y:S01]  /*4e90*/  UMOV UR7, 0x10000000 ;  /* 0x1000000000077882 */ /* 0x000fe20000000000 */
[----:B------:R-:W-:Y:S01]  /*4ea0*/  UMOV UR28, UR36 ;  /* 0x00000024001c7c82 */ /* 0x000fe20008000000 */
[----:B------:R-:W-:Y:S01]  /*4eb0*/  UMOV UR12, UR36 ;  /* 0x00000024000c7c82 */ /* 0x000fe20008000000 */
[----:B------:R-:W-:Y:S01]  /*4ec0*/  UMOV UR20, UR36 ;  /* 0x0000002400147c82 */ /* 0x000fe20008000000 */
[C---:B------:R-:W-:Y:S02]  /*4ed0*/  ISETP.NE.AND P0, PT, R10.reuse, 0x2, PT ;  /* 0x000000020a00780c */ /* 0x040fe40003f05270 */
[----:B------:R-:W-:Y:S02]  /*4ee0*/  LOP3.LUT R11, R11, 0x1, RZ, 0x3c, !PT ;  /* 0x000000010b0b7812 */ /* 0x000fe400078e3cff */
[----:B-1----:R-:W-:Y:S02]  /*4ef0*/  SEL R0, RZ, 0x1, P0 ;  /* 0x00000001ff007807 */ /* 0x002fe40000000000 */
[----:B------:R-:W-:Y:S01]  /*4f00*/  SEL R10, R10, RZ, P0 ;  /* 0x000000ff0a0a7207 */ /* 0x000fe20000000000 */
[----:B------:R-:W-:Y:S01]  /*4f10*/  VOTEU.ALL UP0, P1 ;  /* 0x0000000000ff7886 */ /* 0x000fe20000800000 */
[----:B------:R-:W-:Y:S04]  /*4f20*/  LOP3.LUT R9, R9, R0, RZ, 0x3c, !PT ;  /* 0x0000000009097212 */ /* 0x000fe800078e3cff */
[----:B------:R-:W-:Y:S02]  /*4f30*/  @!UP0 UIADD3 UR4, UP1, UPT, UR52, 0x580, URZ ;  /* 0x0000058034048890 */ /* 0x000fe4000ff3e0ff */
[----:B------:R-:W-:Y:S02]  /*4f40*/  @!UP0 USHF.L.U32 UR35, UR46, 0x7, URZ ;  /* 0x000000072e238899 */ /* 0x000fe400080006ff */
[----:B------:R-:W-:Y:S02]  /*4f50*/  @!UP0 UIADD3.X UR5, UPT, UPT, URZ, UR53, URZ, UP1, !UPT ;  /* 0x00000035ff058290 */ /* 0x000fe40008ffe4ff */
[----:B------:R-:W-:Y:S02]  /*4f60*/  @!UP0 UIMAD UR34, UR47, 0xa0, URZ ;  /* 0x000000a02f2288a4 */ /* 0x000fe4000f8e02ff */
[----:B------:R-:W-:Y:S02]  /*4f70*/  @!UP0 UIADD3 UR32, UPT, UPT, UR29, 0x200, URZ ;  /* 0x000002001d208890 */ /* 0x000fe4000fffe0ff */
[----:B------:R-:W-:Y:S01]  /*4f80*/  @!UP0 UIADD3 UR33, UPT, UPT, UR29, 0x70, URZ ;  /* 0x000000701d218890 */ /* 0x000fe2000fffe0ff */
[----:B------:R-:W-:Y:S01]  /*4f90*/  VOTEU.ALL UP1, P1 ;  /* 0x0000000000ff7886 */ /* 0x000fe20000820000 */
[----:B------:R-:W-:Y:S02]  /*4fa0*/  @!UP0 UIADD3 UR24, UPT, UPT, UR29, 0x1200, URZ ;  /* 0x000012001d188890 */ /* 0x000fe4000fffe0ff */
[----:B------:R-:W-:Y:S03]  /*4fb0*/  @!UP0 UIADD3 UR26, UPT, UPT, UR34, 0x20, URZ ;  /* 0x00000020221a8890 */ /* 0x000fe6000fffe0ff */
[----:B------:R-:W-:Y:S01]  /*4fc0*/  UMOV UR25, UR33 ;  /* 0x0000002100197c82 */ /* 0x000fe20008000000 */
[----:B------:R-:W-:Y:S01]  /*4fd0*/  UMOV UR27, UR35 ;  /* 0x00000023001b7c82 */ /* 0x000fe20008000000 */
[----:B------:R1:W-:Y:S01]  /*4fe0*/  @!UP1 UTMALDG.3D [UR32], [UR4], desc[UR6] ;  /* 0x00000620040095b4 */ /* 0x0003e20008011000 */
[----:B------:R-:W-:Y:S01]  /*4ff0*/  VOTEU.ALL UP1, P1 ;  /* 0x0000000000ff7886 */ /* 0x000fe20000820000 */
[----:B------:R-:W-:Y:S02]  /*5000*/  @!UP0 UIADD3 UR8, UPT, UPT, UR29, 0x2200, URZ ;  /* 0x000022001d088890 */ /* 0x000fe4000fffe0ff */
[----:B------:R-:W-:Y:S01]  /*5010*/  @!UP0 UIADD3 UR10, UPT, UPT, UR34, 0x40, URZ ;  /* 0x00000040220a8890 */ /* 0x000fe2000fffe0ff */
[----:B------:R-:W-:Y:S01]  /*5020*/  UMOV UR9, UR33 ;  /* 0x0000002100097c82 */ /* 0x000fe20008000000 */
[----:B------:R-:W-:Y:S01]  /*5030*/  UMOV UR11, UR35 ;  /* 0x00000023000b7c82 */ /* 0x000fe20008000000 */
[----:B------:R-:W-:Y:S01]  /*5040*/  @!UP1 UTMALDG.3D [UR24], [UR4], desc[UR6] ;  /* 0x00000618040095b4 */ /* 0x000fe20008011000 */
[----:B------:R-:W-:Y:S01]  /*5050*/  VOTEU.ALL UP1, P1 ;  /* 0x0000000000ff7886 */ /* 0x000fe20000820000 */
[----:B------:R-:W-:Y:S02]  /*5060*/  @!UP0 UIADD3 UR16, UPT, UPT, UR29, 0x3200, URZ ;  /* 0x000032001d108890 */ /* 0x000fe4000fffe0ff */
[----:B------:R-:W-:Y:S01]  /*5070*/  @!UP0 UIADD3 UR18, UPT, UPT, UR34, 0x60, URZ ;  /* 0x0000006022128890 */ /* 0x000fe2000fffe0ff */
[----:B------:R-:W-:Y:S01]  /*5080*/  UMOV UR17, UR33 ;  /* 0x0000002100117c82 */ /* 0x000fe20008000000 */
[----:B------:R-:W-:Y:S01]  /*5090*/  UMOV UR19, UR35 ;  /* 0x0000002300137c82 */ /* 0x000fe20008000000 */
[----:B------:R3:W-:Y:S01]  /*50a0*/  @!UP1 UTMALDG.3D [UR8], [UR4], desc[UR6] ;  /* 0x00000608040095b4 */ /* 0x0007e20008011000 */
[----:B------:R-:W-:Y:S02]  /*50b0*/  UIADD3 UR47, UPT, UPT, UR13, UR57, URZ ;  /* 0x000000390d2f7290 */ /* 0x000fe4000fffe0ff */
[----:B------:R-:W-:Y:S02]  /*50c0*/  UIADD3 UR46, UPT, UPT, UR14, UR56, URZ ;  /* 0x000000380e2e7290 */ /* 0x000fe4000fffe0ff */
[----:B------:R-:W-:Y:S01]  /*50d0*/  UPLOP3.LUT UP1, UPT, UPT, UPT, UPT, 0x80, 0x8 ;  /* 0x000000000008789c */ /* 0x000fe20003f2f070 */
[----:B-1----:R-:W-:Y:S01]  /*50e0*/  UMOV UR36, UR30 ;  /* 0x0000001e00247c82 */ /* 0x002fe20008000000 */
[----:B---3--:R-:W-:Y:S02]  /*50f0*/  @!UP0 UIADD3 UR8, UPT, UPT, UR29, 0x4200, URZ ;  /* 0x000042001d088890 */ /* 0x008fe4000fffe0ff */
[----:B------:R-:W-:Y:S01]  /*5100*/  @!UP0 UIADD3 UR10, UPT, UPT, UR34, 0x80, URZ ;  /* 0x00000080220a8890 */ /* 0x000fe2000fffe0ff */
[----:B------:R-:W-:Y:S05]  /*5110*/  VOTEU.ALL UP0, P1 ;  /* 0x0000000000ff7886 */ /* 0x000fea0000800000 */
[----:B------:R3:W-:Y:S01]  /*5120*/  @!UP0 UTMALDG.3D [UR16], [UR4], desc[UR6] ;  /* 0x00000610040085b4 */ /* 0x0007e20008011000 */
[----:B------:R-:W-:Y:S05]  /*5130*/  VOTEU.ALL UP0, P1 ;  /* 0x0000000000ff7886 */ /* 0x000fea0000800000 */
[----:B------:R3:W-:Y:S01]  /*5140*/  @!UP0 UTMALDG.3D [UR8], [UR4], desc[UR6] ;  /* 0x00000608040085b4 */ /* 0x0007e20008011000 */
[----:B------:R3:W-:Y:S01]  /*5150*/  @!P1 SYNCS.ARRIVE.TRANS64.RED.A0TR RZ, [UR29+0x70], R8 ;  /* 0x00007008ffff99a7 */ /* 0x0007e2000830041d */
[----:B------:R-:W-:Y:S01]  /*5160*/  SYNCS.ARRIVE.TRANS64.RED.A1T0 RZ, [UR44], RZ ;  /* 0x000000ffffff79a7 */ /* 0x000fe2000810042c */
[----:B------:R-:W-:Y:S05]  /*5170*/  BRA.U UP3, `(.L_x_95) ;  /* 0xfffffff503207547 */ /* 0x000fea000b83ffff */
[----:B------:R-:W-:Y:S07]  /*5180*/  MOV R0, UR29 ;  /* 0x0000001d00007c02 */ /* 0x000fee0008000f00 */
.L_x_96:
[----:B-1----:R-:W-:-:S04]  /*5190*/  SHF.L.U32 R3, R11, 0x1f, RZ ;  /* 0x0000001f0b037819 */ /* 0x002fc800000006ff */
[----:B------:R1:W4:Y:S03]  /*51a0*/  SYNCS.PHASECHK.TRANS64.TRYWAIT P0, [R0+URZ+0x78], R3 ;  /* 0x00007803000075a7 */ /* 0x00032600080011ff */
[----:B----4-:R-:W-:Y:S05]  /*51b0*/  @!P0 NANOSLEEP.SYNCS 0x989680 ;  /* 0x009896800000895d */ /* 0x010fea0003900000 */
[----:B------:R-:W4:Y:S02]  /*51c0*/  @!P0 SYNCS.PHASECHK.TRANS64 P0, [R0+URZ+0x78], R3 ;  /* 0x00007803000085a7 */ /* 0x000f2400080010ff */
[----:B--234-:R-:W-:Y:S05]  /*51d0*/  @P0 EXIT ;  /* 0x000000000000094d */ /* 0x01cfea0003800000 */
[----:B------:R-:W-:Y:S05]  /*51e0*/  BRA `(.L_x_96) ;  /* 0xfffffffc00e87947 */ /* 0x000fea000383ffff */
.L_x_87:
[----:B------:R-:W-:-:S06]  /*51f0*/  UISETP.GE.AND UP0, UPT, UR14, 0x4, UPT ;  /* 0x000000040e00788c */ /* 0x000fcc000bf06270 */
[----:B------:R-:W-:-:S13]  /*5200*/  PLOP3.LUT P0, PT, PT, PT, UP0, 0x80, 0x8 ;  /* 0x000000000008781c */ /* 0x000fda0003f0f008 */
[----:B------:R-:W-:Y:S05]  /*5210*/  @!P0 EXIT ;  /* 0x000000000000894d */ /* 0x000fea0003800000 */
[----:B------:R-:W-:Y:S01]  /*5220*/  BAR.SYNC.DEFER_BLOCKING 0x6, 0xa0 ;  /* 0x0182800000007b1d */ /* 0x000fe20000010000 */
[----:B------:R-:W-:-:S05]  /*5230*/  IMAD.U32 R2, R4, 0x10000, RZ ;  /* 0x0001000004027824 */ /* 0x000fca00078e00ff */
[----:B------:R-:W-:Y:S01]  /*5240*/  UMOV UR4, 0x400 ;  /* 0x0000040000047882 */ /* 0x000fe20000000000 */
[----:B------:R-:W-:Y:S01]  /*5250*/  LOP3.LUT R2, R2, 0x600000, RZ, 0xc0, !PT ;  /* 0x0060000002027812 */ /* 0x000fe200078ec0ff */
[----:B------:R-:W-:Y:S01]  /*5260*/  ULEA UR4, UR5, UR4, 0x18 ;  /* 0x0000000405047291 */ /* 0x000fe2000f8ec0ff */
[----:B------:R-:W-:Y:S01]  /*5270*/  STL [R1+0x4], RZ ;  /* 0x000004ff01007387 */ /* 0x000fe20000100800 */
[----:B------:R-:W1:Y:S01]  /*5280*/  LDCU UR42, c[0x0][0xb0c] ;  /* 0x00016180ff2a77ac */ /* 0x000e620008000800 */
[----:B------:R-:W2:Y:S01]  /*5290*/  LDCU UR62, c[0x0][0xb20] ;  /* 0x00016400ff3e77ac */ /* 0x000ea20008000800 */
[----:B------:R-:W3:Y:S01]  /*52a0*/  LDCU UR39, c[0x0][0xb30] ;  /* 0x00016600ff2777ac */ /* 0x000ee20008000800 */
[----:B------:R-:W4:Y:S04]  /*52b0*/  LDCU.64 UR58, c[0x0][0x888] ;  /* 0x00011100ff3a77ac */ /* 0x000f280008000a00 */
[----:B------:R-:W1:Y:S01]  /*52c0*/  LDS R3, [UR4+0x130] ;  /* 0x00013004ff037984 */ /* 0x000e620008000800 */
[----:B------:R-:W1:Y:S01]  /*52d0*/  LDCU.64 UR40, c[0x0][0xb28] ;  /* 0x00016500ff2877ac */ /* 0x000e620008000a00 */
[----:B------:R-:W1:Y:S01]  /*52e0*/  LDCU.128 UR52, c[0x0][0xb10] ;  /* 0x00016200ff3477ac */ /* 0x000e620008000c00 */
[----:B------:R-:W-:Y:S01]  /*52f0*/  UMOV UR43, URZ ;  /* 0x000000ff002b7c82 */ /* 0x000fe20008000000 */
[----:B------:R-:W-:Y:S01]  /*5300*/  UMOV UR50, URZ ;  /* 0x000000ff00327c82 */ /* 0x000fe20008000000 */
[----:B------:R-:W-:Y:S01]  /*5310*/  UMOV UR18, URZ ;  /* 0x000000ff00127c82 */ /* 0x000fe20008000000 */
[----:B------:R-:W-:Y:S01]  /*5320*/  UMOV UR49, URZ ;  /* 0x000000ff00317c82 */ /* 0x000fe20008000000 */
[----:B-1234-:R-:W-:-:S07]  /*5330*/  IADD3 R2, PT, PT, R3, R2, RZ ;  /* 0x0000000203027210 */ /* 0x01efce0007ffe0ff */
.L_x_117:
[----:B-1----:R-:W1:Y:S01]  /*5340*/  S2UR UR61, SR_CgaCtaId ;  /* 0x00000000003d79c3 */ /* 0x002e620000008800 */
[----:B------:R-:W-:Y:S01]  /*5350*/  UMOV UR44, 0x400 ;  /* 0x00000400002c7882 */ /* 0x000fe20000000000 */
[----:B------:R-:W-:Y:S04]  /*5360*/  MOV R0, UR49 ;  /* 0x0000003100007c02 */ /* 0x000fe80008000f00 */
[----:B------:R-:W-:Y:S01]  /*5370*/  SHF.L.U32 R3, R0, 0x1f, RZ ;  /* 0x0000001f00037819 */ /* 0x000fe200000006ff */
[----:B-1----:R-:W-:Y:S04]  /*5380*/  ULEA UR44, UR61, UR44, 0x18 ;  /* 0x0000002c3d2c7291 */ /* 0x002fe8000f8ec0ff */
[----:B------:R-:W-:Y:S09]  /*5390*/  ULEA UR4, UR18, UR44, 0x3 ;  /* 0x0000002c12047291 */ /* 0x000ff2000f8e18ff */
[----:B------:R-:W1:Y:S02]  /*53a0*/  SYNCS.PHASECHK.TRANS64.TRYWAIT P0, [UR4+0x90], R3 ;  /* 0x00009003ff0075a7 */ /* 0x000e640008001104 */
[----:B-1----:R-:W-:Y:S05]  /*53b0*/  @!P0 BRA `(.L_x_97) ;  /* 0x0000005400608947 */ /* 0x002fea0003800000 */
.L_x_157:
[----:B------:R-:W-:Y:S02]  /*53c0*/  ULEA UR5, UR18, UR44, 0x4 ;  /* 0x0000002c12057291 */ /* 0x000fe4000f8e20ff */
[----:B------:R-:W-:Y:S01]  /*53d0*/  UIADD3 UR4, UPT, UPT, UR4, 0xa0, URZ ;  /* 0x000000a004047890 */ /* 0x000fe2000fffe0ff */
[----:B------:R-:W2:Y:S03]  /*53e0*/  LDCU UR10, c[0x0][0xb24] ;  /* 0x00016480ff0a77ac */ /* 0x000ea60008000800 */
[----:B------:R-:W-:Y:S03]  /*53f0*/  UPRMT UR4, URZ, 0x654, UR4 ;  /* 0x00000654ff047896 */ /* 0x000fe60008000004 */
[----:B------:R-:W3:Y:S01]  /*5400*/  LDS.128 R4, [UR5+0x110] ;  /* 0x00011005ff047984 */ /* 0x000ee20008000c00 */
[----:B------:R-:W-:Y:S01]  /*5410*/  @!PT LDS RZ, [RZ] ;  /* 0x00000000fffff984 */ /* 0x000fe20000000800 */
[----:B------:R-:W-:Y:S01]  /*5420*/  @!PT LDS RZ, [RZ] ;  /* 0x00000000fffff984 */ /* 0x000fe20000000800 */
[----:B------:R-:W-:Y:S01]  /*5430*/  @!PT LDS RZ, [RZ] ;  /* 0x00000000fffff984 */ /* 0x000fe20000000800 */
[----:B------:R-:W-:Y:S01]  /*5440*/  @!PT LDS RZ, [RZ] ;  /* 0x00000000fffff984 */ /* 0x000fe20000000800 */
[----:B------:R4:W-:Y:S07]  /*5450*/  MEMBAR.ALL.CTA ;  /* 0x0000000000007992 */ /* 0x0009ee0000008000 */
[----:B----4-:R-:W4:Y:S02]  /*5460*/  FENCE.VIEW.ASYNC.S ;  /* 0x00000000000073c6 */ /* 0x010f240000000000 */
[----:B----4-:R-:W-:Y:S01]  /*5470*/  SYNCS.ARRIVE.TRANS64.RED.A1T0 RZ, [UR4], RZ ;  /* 0x000000ffffff79a7 */ /* 0x010fe20008100404 */
[----:B---3--:R-:W-:Y:S11]  /*5480*/  LOP3.LUT P0, RZ, R6, 0x1, RZ, 0xc0, !PT ;  /* 0x0000000106ff7812 */ /* 0x008ff6000780c0ff */
[----:B------:R-:W-:Y:S02]  /*5490*/  @!UPT UIADD3 URZ, UPT, UPT, URZ, URZ, URZ ;  /* 0x000000fffffff290 */ /* 0x000fe4000fffe0ff */
[----:B------:R-:W-:Y:S01]  /*54a0*/  VOTEU.ANY UP0, P0 ;  /* 0x0000000000ff7886 */ /* 0x000fe20000000100 */
[----:B------:R-:W-:Y:S01]  /*54b0*/  PLOP3.LUT P3, PT, PT, PT, UP0, 0x80, 0x8 ;  /* 0x000000000008781c */ /* 0x000fe20003f6f008 */
[----:B------:R-:W-:Y:S01]  /*54c0*/  UP2UR UR48, UPR, URZ, 0x1 ;  /* 0x00000001ff307883 */ /* 0x000fe20008000000 */
[----:B------:R-:W-:Y:S02]  /*54d0*/  PLOP3.LUT P1, PT, PT, PT, UP0, 0x80, 0x8 ;  /* 0x000000000008781c */ /* 0x000fe40003f2f008 */
[----:B------:R-:W-:Y:S02]  /*54e0*/  PLOP3.LUT P2, PT, PT, PT, UP0, 0x80, 0x8 ;  /* 0x000000000008781c */ /* 0x000fe40003f4f008 */
[----:B------:R-:W-:Y:S01]  /*54f0*/  PLOP3.LUT P0, PT, PT, PT, UP0, 0x80, 0x8 ;  /* 0x000000000008781c */ /* 0x000fe20003f0f008 */
[----:B--2---:R-:W-:Y:S06]  /*5500*/  UISETP.GE.AND UP0, UPT, UR10, 0x1, UPT ;  /* 0x000000010a00788c */ /* 0x004fec000bf06270 */
[----:B-1----:R-:W-:Y:S02]  /*5510*/  @P3 MOV R3, R4 ;  /* 0x0000000400033202 */ /* 0x002fe40000000f00 */
[----:B------:R-:W-:Y:S02]  /*5520*/  @P1 LOP3.LUT R0, R5, 0xffff, RZ, 0xc0, !PT ;  /* 0x0000ffff05001812 */ /* 0x000fe400078ec0ff */
[----:B------:R-:W-:Y:S02]  /*5530*/  @P2 R2UR UR38, R3 ;  /* 0x00000000032622ca */ /* 0x000fe400000e0000 */
[----:B------:R-:W-:Y:S01]  /*5540*/  @P0 R2UR UR37, R0 ;  /* 0x00000000002502ca */ /* 0x000fe200000e0000 */
[----:B------:R-:W-:Y:S03]  /*5550*/  @!UPT UIADD3 URZ, UPT, UPT, URZ, URZ, URZ ;  /* 0x000000fffffff290 */ /* 0x000fe6000fffe0ff */
[----:B------:R-:W-:Y:S11]  /*5560*/  BRA.U !UP0, `(.L_x_98) ;  /* 0x0000000108c87547 */ /* 0x000ff6000b800000 */
[----:B------:R-:W1:Y:S01]  /*5570*/  LDCU UR7, c[0x0][0x370] ;  /* 0x00006e00ff0777ac */ /* 0x000e620008000800 */
[----:B------:R-:W2:Y:S01]  /*5580*/  LDCU UR4, c[0x0][0x374] ;  /* 0x00006e80ff0477ac */ /* 0x000ea20008000800 */
[----:B------:R-:W-:Y:S02]  /*5590*/  UISETP.NE.AND UP0, UPT, UR54, 0x1, UPT ;  /* 0x000000013600788c */ /* 0x000fe4000bf05270 */
[----:B------:R-:W-:Y:S02]  /*55a0*/  UIMAD.WIDE.U32 UR12, UR37, UR55, URZ ;  /* 0x00000037250c72a5 */ /* 0x000fe4000f8e00ff */
[----:B------:R-:W-:Y:S02]  /*55b0*/  UISETP.NE.AND UP1, UPT, UR42, 0x1, UPT ;  /* 0x000000012a00788c */ /* 0x000fe4000bf25270 */
[----:B------:R-:W-:Y:S02]  /*55c0*/  UISETP.NE.AND UP2, UPT, UR10, 0x1, UPT ;  /* 0x000000010a00788c */ /* 0x000fe4000bf45270 */
[----:B------:R-:W-:Y:S02]  /*55d0*/  UIMAD.WIDE.U32 UR16, UR38, UR52, URZ ;  /* 0x00000034261072a5 */ /* 0x000fe4000f8e00ff */
[----:B-1----:R-:W-:Y:S02]  /*55e0*/  UIMAD.WIDE.U32 UR14, UR7, UR52, URZ ;  /* 0x00000034070e72a5 */ /* 0x002fe4000f8e00ff */
[----:B--2---:R-:W-:Y:S07]  /*55f0*/  UIMAD.WIDE.U32 UR8, UR4, UR55, URZ ;  /* 0x00000037040872a5 */ /* 0x004fee000f8e00ff */
[----:B------:R-:W-:Y:S02]  /*5600*/  UMOV UR5, UR9 ;  /* 0x0000000900057c82 */ /* 0x000fe40008000000 */
[----:B------:R-:W-:Y:S03]  /*5610*/  @UP0 USHF.R.U32.HI UR4, URZ, UR62, UR5 ;  /* 0x0000003eff040299 */ /* 0x000fe60008011605 */
[----:B------:R-:W-:Y:S01]  /*5620*/  UMOV UR5, UR13 ;  /* 0x0000000d00057c82 */ /* 0x000fe20008000000 */
[----:B------:R-:W-:Y:S02]  /*5630*/  UIMAD.WIDE.U32 UR8, UR4, UR40, URZ ;  /* 0x00000028040872a5 */ /* 0x000fe4000f8e00ff */
[----:B------:R-:W-:Y:S03]  /*5640*/  USHF.R.U32.HI UR6, URZ, UR62, UR5 ;  /* 0x0000003eff067299 */ /* 0x000fe60008011605 */
[----:B------:R-:W-:Y:S01]  /*5650*/  UMOV UR5, UR15 ;  /* 0x0000000f00057c82 */ /* 0x000fe20008000000 */
[----:B------:R-:W-:Y:S02]  /*5660*/  USEL UR6, UR37, UR6, !UP0 ;  /* 0x0000000625067287 */ /* 0x000fe4000c000000 */
[----:B------:R-:W-:Y:S01]  /*5670*/  @UP1 USHF.R.U32.HI UR7, URZ, UR53, UR5 ;  /* 0x00000035ff071299 */ /* 0x000fe20008011605 */
[----:B------:R-:W-:Y:S02]  /*5680*/  UMOV UR8, UR9 ;  /* 0x0000000900087c82 */ /* 0x000fe40008000000 */
[----:B------:R-:W-:Y:S01]  /*5690*/  UMOV UR5, UR17 ;  /* 0x0000001100057c82 */ /* 0x000fe20008000000 */
[----:B------:R-:W-:Y:S02]  /*56a0*/  UIMAD.WIDE.U32 UR12, UR7, UR40, URZ ;  /* 0x00000028070c72a5 */ /* 0x000fe4000f8e00ff */
[----:B------:R-:W-:Y:S02]  /*56b0*/  @UP2 USHF.R.U32.HI UR4, URZ, UR41, UR8 ;  /* 0x00000029ff042299 */ /* 0x000fe40008011608 */
[----:B------:R-:W-:Y:S02]  /*56c0*/  USHF.R.U32.HI UR5, URZ, UR53, UR5 ;  /* 0x00000035ff057299 */ /* 0x000fe40008011605 */
[----:B------:R-:W-:Y:S02]  /*56d0*/  UIMAD UR4, UR10, UR4, URZ ;  /* 0x000000040a0472a4 */ /* 0x000fe4000f8e02ff */
[----:B------:R-:W-:Y:S02]  /*56e0*/  USEL UR5, UR38, UR5, !UP1 ;  /* 0x0000000526057287 */ /* 0x000fe4000c800000 */
[----:B------:R-:W-:Y:S01]  /*56f0*/  UISETP.GE.AND UP0, UPT, UR6, UR4, UPT ;  /* 0x000000040600728c */ /* 0x000fe2000bf06270 */
[----:B------:R-:W-:Y:S01]  /*5700*/  UMOV UR8, UR13 ;  /* 0x0000000d00087c82 */ /* 0x000fe20008000000 */
[----:B------:R-:W-:Y:S02]  /*5710*/  UIMAD.WIDE.U32 UR12, UR6, UR40, URZ ;  /* 0x00000028060c72a5 */ /* 0x000fe4000f8e00ff */
[----:B------:R-:W-:Y:S04]  /*5720*/  @UP2 USHF.R.U32.HI UR7, URZ, UR41, UR8 ;  /* 0x00000029ff072299 */ /* 0x000fe80008011608 */
[----:B------:R-:W-:Y:S01]  /*5730*/  UIMAD UR8, UR10, UR7, URZ ;  /* 0x000000070a0872a4 */ /* 0x000fe2000f8e02ff */
[----:B------:R-:W-:Y:S03]  /*5740*/  UMOV UR4, UR13 ;  /* 0x0000000d00047c82 */ /* 0x000fe60008000000 */
[----:B------:R-:W-:Y:S02]  /*5750*/  UISETP.GE.OR UP0, UPT, UR5, UR8, UP0 ;  /* 0x000000080500728c */ /* 0x000fe40008706670 */
[----:B------:R-:W-:Y:S02]  /*5760*/  USHF.R.U32.HI UR4, URZ, UR41, UR4 ;  /* 0x00000029ff047299 */ /* 0x000fe40008011604 */
[----:B------:R-:W-:Y:S02]  /*5770*/  UIMAD.WIDE.U32 UR8, UR5, UR40, URZ ;  /* 0x00000028050872a5 */ /* 0x000fe4000f8e00ff */
[----:B------:R-:W-:Y:S02]  /*5780*/  USEL UR12, UR6, UR4, !UP2 ;  /* 0x00000004060c7287 */ /* 0x000fe4000d000000 */
[----:B------:R-:W-:Y:S02]  /*5790*/  UIADD3 UR8, UPT, UPT, -UR5, URZ, URZ ;  /* 0x000000ff05087290 */ /* 0x000fe4000fffe1ff */
[----:B------:R-:W-:Y:S01]  /*57a0*/  UIADD3 UR11, UPT, UPT, -UR12, URZ, URZ ;  /* 0x000000ff0c0b7290 */ /* 0x000fe2000fffe1ff */
[----:B------:R-:W-:Y:S01]  /*57b0*/  @!UP0 UMOV UR4, UR9 ;  /* 0x0000000900048c82 */ /* 0x000fe20008000000 */
[----:B------:R-:W-:Y:S02]  /*57c0*/  UIADD3 UR9, UPT, UPT, -UR6, URZ, URZ ;  /* 0x000000ff06097290 */ /* 0x000fe4000fffe1ff */
[----:B------:R-:W-:Y:S02]  /*57d0*/  @!UP0 USHF.R.U32.HI UR4, URZ, UR41, UR4 ;  /* 0x00000029ff048299 */ /* 0x000fe40008011604 */
[----:B------:R-:W-:Y:S02]  /*57e0*/  UIMAD UR11, UR10, UR11, UR6 ;  /* 0x0000000b0a0b72a4 */ /* 0x000fe4000f8e0206 */
[----:B------:R-:W-:Y:S04]  /*57f0*/  @!UP0 USEL UR4, UR5, UR4, !UP2 ;  /* 0x0000000405048287 */ /* 0x000fe8000d000000 */
[----:B------:R-:W-:Y:S02]  /*5800*/  @!UP0 UIMAD UR11, UR7, UR11, UR4 ;  /* 0x0000000b070b82a4 */ /* 0x000fe4000f8e0204 */
[----:B------:R-:W-:Y:S02]  /*5810*/  @!UP0 UIADD3 UR12, UPT, UPT, UR12, -UR4, URZ ;  /* 0x800000040c0c8290 */ /* 0x000fe4000fffe0ff */
[----:B------:R-:W-:Y:S02]  /*5820*/  UIMAD UR7, UR42, UR8, UR38 ;  /* 0x000000082a0772a4 */ /* 0x000fe4000f8e0226 */
[----:B------:R-:W-:Y:S02]  /*5830*/  @!UP0 UIMAD UR6, UR12, UR10, UR5 ;  /* 0x0000000a0c0682a4 */ /* 0x000fe4000f8e0205 */
[----:B------:R-:W-:Y:S01]  /*5840*/  UIMAD UR4, UR54, UR9, UR37 ;  /* 0x00000009360472a4 */ /* 0x000fe2000f8e0225 */
[----:B------:R-:W-:Y:S02]  /*5850*/  @!UP0 UMOV UR5, UR11 ;  /* 0x0000000b00058c82 */ /* 0x000fe40008000000 */
[----:B------:R-:W-:Y:S02]  /*5860*/  UIMAD UR38, UR5, UR42, UR7 ;  /* 0x0000002a052672a4 */ /* 0x000fe4000f8e0207 */
[----:B------:R-:W-:Y:S11]  /*5870*/  UIMAD UR37, UR6, UR54, UR4 ;  /* 0x00000036062572a4 */ /* 0x000ff6000f8e0204 */
[----:B------:R-:W-:Y:S01]  /*5880*/  @!UPT UIADD3 URZ, UPT, UPT, URZ, URZ, URZ ;  /* 0x000000fffffff290 */ /* 0x000fe2000fffe0ff */
.L_x_98:
[----:B------:R-:W-:Y:S02]  /*5890*/  UISETP.NE.AND UP0, UPT, UR39, 0x1, UPT ;  /* 0x000000012700788c */ /* 0x000fe4000bf05270 */
[----:B------:R-:W-:Y:S02]  /*58a0*/  UISETP.NE.AND UP1, UPT, UR48, URZ, UPT ;  /* 0x000000ff3000728c */ /* 0x000fe4000bf25270 */
[----:B------:R-:W-:Y:S04]  /*58b0*/  UIADD3 UR45, UPT, UPT, UR18, 0x1, URZ ;  /* 0x00000001122d7890 */ /* 0x000fe8000fffe0ff */
[----:B------:R-:W-:Y:S02]  /*58c0*/  PLOP3.LUT P1, PT, PT, PT, UP1, 0x80, 0x8 ;  /* 0x000000000008781c */ /* 0x000fe40003f2f018 */
[----:B------:R-:W-:Y:S01]  /*58d0*/  PLOP3.LUT P0, PT, PT, PT, UP1, 0x80, 0x8 ;  /* 0x000000000008781c */ /* 0x000fe20003f0f018 */
[----:B------:R-:W1:Y:S01]  /*58e0*/  @!UP0 LDCU.128 UR12, c[0x0][0xb10] ;  /* 0x00016200ff0c87ac */ /* 0x000e620008000c00 */
[----:B------:R-:W2:Y:S09]  /*58f0*/  @!UP0 LDCU UR5, c[0x0][0xb0c] ;  /* 0x00016180ff0587ac */ /* 0x000eb20008000800 */
[----:B------:R-:W-:Y:S01]  /*5900*/  @P1 SHF.R.U32.HI R4, RZ, 0x10, R5 ;  /* 0x00000010ff041819 */ /* 0x000fe20000011605 */
[----:B------:R-:W3:Y:S03]  /*5910*/  @!UP0 LDCU UR10, c[0x0][0xb20] ;  /* 0x00016400ff0a87ac */ /* 0x000ee60008000800 */
[----:B------:R-:W-:Y:S01]  /*5920*/  @P0 R2UR UR51, R4 ;  /* 0x00000000043302ca */ /* 0x000fe200000e0000 */
[----:B-1----:R-:W-:Y:S02]  /*5930*/  UIMAD.WIDE.U32 UR8, UR38, UR12, URZ ;  /* 0x0000000c260872a5 */ /* 0x002fe4000f8e00ff */
[----:B------:R-:W-:Y:S02]  /*5940*/  UIMAD.WIDE.U32 UR6, UR37, UR15, URZ ;  /* 0x0000000f250672a5 */ /* 0x000fe4000f8e00ff */
[----:B------:R-:W-:Y:S03]  /*5950*/  @!UP0 UISETP.NE.AND UP1, UPT, UR14, 0x1, UPT ;  /* 0x000000010e00888c */ /* 0x000fe6000bf25270 */
[----:B------:R-:W-:Y:S01]  /*5960*/  @!UP0 UMOV UR4, UR9 ;  /* 0x0000000900048c82 */ /* 0x000fe20008000000 */
[----:B--2---:R-:W-:Y:S02]  /*5970*/  @!UP0 UISETP.NE.AND UP2, UPT, UR5, 0x1, UPT ;  /* 0x000000010500888c */ /* 0x004fe4000bf45270 */
[----:B------:R-:W-:Y:S01]  /*5980*/  @!UP0 USHF.R.U32.HI UR4, URZ, UR13, UR4 ;  /* 0x0000000dff048299 */ /* 0x000fe20008011604 */
[----:B------:R-:W-:Y:S02]  /*5990*/  @!UP0 UMOV UR6, UR7 ;  /* 0x0000000700068c82 */ /* 0x000fe40008000000 */
[----:B---3--:R-:W-:Y:S02]  /*59a0*/  @!UP0 USHF.R.U32.HI UR6, URZ, UR10, UR6 ;  /* 0x0000000aff068299 */ /* 0x008fe40008011606 */
[----:B------:R-:W-:Y:S02]  /*59b0*/  @!UP0 USEL UR7, UR38, UR4, !UP2 ;  /* 0x0000000426078287 */ /* 0x000fe4000d000000 */
[----:B------:R-:W-:Y:S04]  /*59c0*/  @!UP0 USEL UR6, UR37, UR6, !UP1 ;  /* 0x0000000625068287 */ /* 0x000fe8000c800000 */
[----:B------:R-:W-:Y:S02]  /*59d0*/  @!UP0 UIADD3 UR4, UPT, UPT, -UR7, UR6, URZ ;  /* 0x0000000607048290 */ /* 0x000fe4000fffe1ff */
[----:B------:R-:W-:Y:S02]  /*59e0*/  @!UP0 UIADD3 UR6, UPT, UPT, UR7, -UR6, URZ ;  /* 0x8000000607068290 */ /* 0x000fe4000fffe0ff */
[----:B------:R-:W-:Y:S02]  /*59f0*/  UIADD3 UR7, UPT, UPT, UR44, 0x200, URZ ;  /* 0x000002002c077890 */ /* 0x000fe4000fffe0ff */
[----:B------:R-:W-:Y:S02]  /*5a00*/  @!UP0 UIMAD UR38, UR4, UR5, UR38 ;  /* 0x00000005042682a4 */ /* 0x000fe4000f8e0226 */
[----:B------:R-:W-:Y:S02]  /*5a10*/  @!UP0 UIMAD UR37, UR6, UR14, UR37 ;  /* 0x0000000e062582a4 */ /* 0x000fe4000f8e0225 */
[----:B------:R-:W-:Y:S09]  /*5a20*/  ULOP3.LUT UP0, URZ, UR7, 0x90, URZ, 0xc0, !UPT ;  /* 0x0000009007ff7892 */ /* 0x000ff2000f80c0ff */
[----:B------:R-:W-:Y:S05]  /*5a30*/  BRA.U !UP0, `(.L_x_99) ;  /* 0x0000000108407547 */ /* 0x000fea000b800000 */
[----:B------:R-:W1:Y:S01]  /*5a40*/  LDCU.64 UR8, c[0x4][0x80] ;  /* 0x01001000ff0877ac */ /* 0x000e620008000a00 */
[----:B------:R-:W-:Y:S01]  /*5a50*/  MOV R15, 0x0 ;  /* 0x00000000000f7802 */ /* 0x000fe20000000f00 */
[----:B------:R-:W-:Y:S02]  /*5a60*/  HFMA2 R12, -RZ, RZ, 0, 5.9604644775390625e-08 ;  /* 0x00000001ff0c7431 */ /* 0x000fe400000001ff */
[----:B------:R-:W-:Y:S02]  /*5a70*/  IMAD.MOV.U32 R8, RZ, RZ, 0x70 ;  /* 0x00000070ff087424 */ /* 0x000fe400078e00ff */
[----:B------:R-:W-:Y:S01]  /*5a80*/  IMAD.MOV.U32 R13, RZ, RZ, RZ ;  /* 0x000000ffff0d7224 */ /* 0x000fe200078e00ff */
[----:B------:R-:W2:Y:S01]  /*5a90*/  LDCU.64 UR6, c[0x4][0x88] ;  /* 0x01001100ff0677ac */ /* 0x000ea20008000a00 */
[----:B------:R-:W3:Y:S01]  /*5aa0*/  LDC.64 R14, c[0x4][R15] ;  /* 0x010000000f0e7b82 */ /* 0x000ee20000000a00 */
[----:B------:R-:W4:Y:S01]  /*5ab0*/  LDCU.64 UR4, c[0x4][0x8] ;  /* 0x01000100ff0477ac */ /* 0x000f220008000a00 */
[----:B-1----:R-:W-:Y:S01]  /*5ac0*/  MOV R5, UR9 ;  /* 0x0000000900057c02 */ /* 0x002fe20008000f00 */
[----:B------:R-:W-:Y:S01]  /*5ad0*/  IMAD.U32 R4, RZ, RZ, UR8 ;  /* 0x00000008ff047e24 */ /* 0x000fe2000f8e00ff */
[----:B--2---:R-:W-:Y:S01]  /*5ae0*/  MOV R7, UR7 ;  /* 0x0000000700077c02 */ /* 0x004fe20008000f00 */
[----:B------:R-:W-:Y:S01]  /*5af0*/  IMAD.U32 R6, RZ, RZ, UR6 ;  /* 0x00000006ff067e24 */ /* 0x000fe2000f8e00ff */
[----:B----4-:R-:W-:Y:S01]  /*5b00*/  MOV R11, UR5 ;  /* 0x00000005000b7c02 */ /* 0x010fe20008000f00 */
[----:B------:R-:W-:Y:S02]  /*5b10*/  IMAD.U32 R10, RZ, RZ, UR4 ;  /* 0x00000004ff0a7e24 */ /* 0x000fe4000f8e00ff */
[----:B------:R-:W-:Y:S07]  /*5b20*/  LEPC R20, `(.L_x_99) ;  /* 0x000000001014794e */ /* 0x000fee0000000000 */
[----:B---3-5:R-:W-:Y:S05]  /*5b30*/  CALL.ABS.NOINC R14 ;  /* 0x000000000e007343 */ /* 0x028fea0003c00000 */
.L_x_99:
[----:B------:R-:W-:Y:S04]  /*5b40*/  UIADD3 UR4, UPT, UPT, UR44, 0x5200, URZ ;  /* 0x000052002c047890 */ /* 0x000fe8000fffe0ff */
        /* <DEDUP_REMOVED lines=18> */
.L_x_100:
[----:B------:R-:W-:Y:S01]  /*5c70*/  PLOP3.LUT P1, PT, PT, PT, PT, 0x8, 0x80 ;  /* 0x000000000080781c */ /* 0x000fe20003f2e170 */
[----:B------:R-:W-:Y:S01]  /*5c80*/  UISETP.NE.AND UP1, UPT, UR60, URZ, UPT ;  /* 0x000000ff3c00728c */ /* 0x000fe2000bf25270 */
[----:B------:R1:W5:Y:S01]  /*5c90*/  LDL R16, [R1] ;  /* 0x0000000001107983 */ /* 0x0003620000100800 */
[----:B------:R-:W2:Y:S04]  /*5ca0*/  LDC.64 R6, c[0x0][0x890] ;  /* 0x00022400ff067b82 */ /* 0x000ea80000000a00 */
[----:B------:R-:W-:Y:S04]  /*5cb0*/  PLOP3.LUT P0, PT, PT, PT, UP1, 0x80, 0x8 ;  /* 0x000000000008781c */ /* 0x000fe80003f0f018 */
[----:B------:R-:W3:Y:S01]  /*5cc0*/  LDC.64 R4, c[0x0][0x8b0] ;  /* 0x00022c00ff047b82 */ /* 0x000ee20000000a00 */
[----:B------:R-:W4:Y:S01]  /*5cd0*/  @UP1 LDCU.64 UR4, c[0x0][0x888] ;  /* 0x00011100ff0417ac */ /* 0x000f220008000a00 */
[----:B--2---:R-:W-:Y:S01]  /*5ce0*/  ISETP.NE.U32.AND P3, PT, R6, RZ, PT ;  /* 0x000000ff0600720c */ /* 0x004fe20003f65070 */
[----:B----4-:R-:W-:Y:S03]  /*5cf0*/  @UP1 UISETP.NE.U32.AND UP0, UPT, UR4, URZ, UPT ;  /* 0x000000ff0400128c */ /* 0x010fe6000bf05070 */
[----:B------:R-:W-:Y:S02]  /*5d00*/  ISETP.NE.AND.EX P3, PT, R7, RZ, PT, P3 ;  /* 0x000000ff0700720c */ /* 0x000fe40003f65330 */
[----:B---3--:R-:W-:Y:S01]  /*5d10*/  ISETP.NE.U32.AND P4, PT, R4, RZ, PT ;  /* 0x000000ff0400720c */ /* 0x008fe20003f85070 */
[----:B------:R-:W-:Y:S01]  /*5d20*/  @UP1 UISETP.NE.AND.EX UP0, UPT, UR5, URZ, UPT, UP0 ;  /* 0x000000ff0500128c */ /* 0x000fe2000bf05300 */
[----:B------:R-:W-:Y:S02]  /*5d30*/  @P0 PLOP3.LUT P1, PT, P3, PT, PT, 0x80, 0x8 ;  /* 0x000000000008081c */ /* 0x000fe40001f2f070 */
[----:B------:R-:W-:Y:S01]  /*5d40*/  ISETP.NE.AND.EX P4, PT, R5, RZ, PT, P4 ;  /* 0x000000ff0500720c */ /* 0x000fe20003f85340 */
[----:B------:R-:W-:Y:S06]  /*5d50*/  @UP1 USEL UR4, URZ, 0xffffffff, UP0 ;  /* 0xffffffffff041887 */ /* 0x000fec0008000000 */
[----:B-1----:R-:W-:Y:S06]  /*5d60*/  @!P3 BRA `(.L_x_101) ;  /* 0x00000000003cb947 */ /* 0x002fec0003800000 */
[----:B------:R-:W1:Y:S01]  /*5d70*/  LDC.64 R8, c[0x0][0x888] ;  /* 0x00022200ff087b82 */ /* 0x000e620000000a00 */
[----:B------:R-:W2:Y:S01]  /*5d80*/  LDCU.64 UR6, c[0x0][0x358] ;  /* 0x00006b00ff0677ac */ /* 0x000ea20008000a00 */
[----:B------:R-:W-:Y:S01]  /*5d90*/  IMAD.MOV.U32 R0, RZ, RZ, 0x1 ;  /* 0x00000001ff007424 */ /* 0x000fe200078e00ff */
[----:B-1----:R-:W-:Y:S04]  /*5da0*/  ISETP.NE.U32.AND P2, PT, R8, RZ, PT ;  /* 0x000000ff0800720c */ /* 0x002fe80003f45070 */
[----:B------:R-:W-:Y:S11]  /*5db0*/  ISETP.NE.AND.EX P2, PT, R9, RZ, PT, P2 ;  /* 0x000000ff0900720c */ /* 0x000ff60003f45320 */
[----:B------:R-:W-:Y:S02]  /*5dc0*/  @!UPT UIADD3 URZ, UPT, UPT, URZ, URZ, URZ ;  /* 0x000000fffffff290 */ /* 0x000fe4000fffe0ff */
[----:B------:R-:W1:Y:S01]  /*5dd0*/  @P2 LDC.64 R8, c[0x0][0x888] ;  /* 0x00022200ff082b82 */ /* 0x000e620000000a00 */
[----:B------:R-:W-:Y:S04]  /*5de0*/  @P2 IMAD R3, R6, UR36, RZ ;  /* 0x0000002406032c24 */ /* 0x000fe8000f8e02ff */
[----:B-1----:R-:W-:Y:S04]  /*5df0*/  @P2 IMAD.WIDE R8, R3, 0x4, R8 ;  /* 0x0000000403082825 */ /* 0x002fe800078e0208 */
[----:B------:R-:W-:Y:S01]  /*5e00*/  IMAD.MOV.U32 R3, RZ, RZ, 0x1 ;  /* 0x00000001ff037424 */ /* 0x000fe200078e00ff */
[----:B--2--5:R1:W5:Y:S04]  /*5e10*/  @P2 LDG.E R154, desc[UR6][R8.64] ;  /* 0x00000006089a2981 */ /* 0x024368000c1e1900 */
[----:B------:R-:W-:Y:S04]  /*5e20*/  @P2 PRMT R16, R3, 0x7610, R16 ;  /* 0x0000761003102816 */ /* 0x000fe80000000010 */
[----:B------:R-:W-:Y:S05]  /*5e30*/  @!P2 PRMT R16, R0, 0x7610, R16 ;  /* 0x000076100010a816 */ /* 0x000fea0000000010 */
[----:B------:R1:W-:Y:S02]  /*5e40*/  STL.S16 [R1], R16 ;  /* 0x0000001001007387 */ /* 0x0003e40000100600 */
[----:B-1----:R-:W2:Y:S02]  /*5e50*/  @!P2 LDC R154, c[0x0][0x880] ;  /* 0x00022000ff9aab82 */ /* 0x002ea40000000800 */
.L_x_101:
[----:B------:R-:W-:Y:S05]  /*5e60*/  @!P4 BRA `(.L_x_102) ;  /* 0x000000000028c947 */ /* 0x000fea0003800000 */
[----:B------:R-:W1:Y:S01]  /*5e70*/  LDC.64 R6, c[0x0][0x8a8] ;  /* 0x00022a00ff067b82 */ /* 0x000e620000000a00 */
[----:B------:R-:W3:Y:S01]  /*5e80*/  LDCU.64 UR6, c[0x0][0x358] ;  /* 0x00006b00ff0677ac */ /* 0x000ee20008000a00 */
[----:B-1----:R-:W-:Y:S04]  /*5e90*/  ISETP.NE.U32.AND P2, PT, R6, RZ, PT ;  /* 0x000000ff0600720c */ /* 0x002fe80003f45070 */
[----:B------:R-:W-:Y:S11]  /*5ea0*/  ISETP.NE.AND.EX P2, PT, R7, RZ, PT, P2 ;  /* 0x000000ff0700720c */ /* 0x000ff60003f45320 */
[----:B------:R-:W-:Y:S02]  /*5eb0*/  @!UPT UIADD3 URZ, UPT, UPT, URZ, URZ, URZ ;  /* 0x000000fffffff290 */ /* 0x000fe4000fffe0ff */
[----:B------:R-:W1:Y:S01]  /*5ec0*/  @P2 LDC.64 R6, c[0x0][0x8a8] ;  /* 0x00022a00ff062b82 */ /* 0x000e620000000a00 */
[----:B------:R-:W-:Y:S04]  /*5ed0*/  @P2 IMAD R3, R4, UR36, RZ ;  /* 0x0000002404032c24 */ /* 0x000fe8000f8e02ff */
[----:B-1----:R-:W-:Y:S05]  /*5ee0*/  @P2 IMAD.WIDE R6, R3, 0x4, R6 ;  /* 0x0000000403062825 */ /* 0x002fea00078e0206 */
[----:B---3-5:R1:W5:Y:S02]  /*5ef0*/  @P2 LDG.E R152, desc[UR6][R6.64] ;  /* 0x0000000606982981 */ /* 0x028364000c1e1900 */
[----:B-1----:R-:W3:Y:S02]  /*5f00*/  @!P2 LDC R152, c[0x0][0x8a0] ;  /* 0x00022800ff98ab82 */ /* 0x002ee40000000800 */
.L_x_102:
[----:B------:R-:W4:Y:S01]  /*5f10*/  LDL R7, [R1+0x4] ;  /* 0x0000040001077983 */ /* 0x000f220000100800 */
[----:B--2--5:R-:W-:Y:S01]  /*5f20*/  @P0 ISETP.NE.AND P4, PT, R154, RZ, PT ;  /* 0x000000ff9a00020c */ /* 0x024fe20003f85270 */
[----:B------:R-:W-:Y:S01]  /*5f30*/  IMAD.U32 R3, RZ, RZ, UR4 ;  /* 0x00000004ff037e24 */ /* 0x000fe2000f8e00ff */
[----:B------:R-:W-:Y:S01]  /*5f40*/  @P0 LOP3.LUT P2, RZ, R16, 0xff, RZ, 0xc0, !PT ;  /* 0x000000ff10ff0812 */ /* 0x000fe2000784c0ff */
[----:B------:R-:W-:Y:S01]  /*5f50*/  BSSY B1, `(.L_x_103) ;  /* 0x000006a000017945 */ /* 0x000fe20003800000 */
[----:B------:R-:W-:Y:S02]  /*5f60*/  @P0 SEL R4, RZ, 0xffffffff, P4 ;  /* 0xffffffffff040807 */ /* 0x000fe40002000000 */
[----:B------:R-:W-:Y:S02]  /*5f70*/  CS2R R190, SRZ ;  /* 0x0000000000be7805 */ /* 0x000fe4000001ff00 */
[----:B------:R-:W-:Y:S02]  /*5f80*/  PLOP3.LUT P5, PT, PT, PT, PT, 0x8, 0x80 ;  /* 0x000000000080781c */ /* 0x000fe40003fae170 */
[----:B------:R-:W-:Y:S02]  /*5f90*/  CS2R R188, SRZ ;  /* 0x0000000000bc7805 */ /* 0x000fe4000001ff00 */
[----:B------:R-:W-:Y:S01]  /*5fa0*/  @P1 SEL R4, R3, R4, !P2 ;  /* 0x0000000403041207 */ /* 0x000fe20005000000 */
[----:B------:R-:W-:Y:S01]  /*5fb0*/  IMAD.U32 R3, RZ, RZ, UR50 ;  /* 0x00000032ff037e24 */ /* 0x000fe2000f8e00ff */
[----:B------:R-:W-:Y:S02]  /*5fc0*/  CS2R R186, SRZ ;  /* 0x0000000000ba7805 */ /* 0x000fe4000001ff00 */
[----:B------:R-:W-:Y:S02]  /*5fd0*/  CS2R R184, SRZ ;  /* 0x0000000000b87805 */ /* 0x000fe4000001ff00 */
[----:B------:R-:W-:Y:S02]  /*5fe0*/  @P0 LOP3.LUT R4, R4, 0x1, RZ, 0xc0, !PT ;  /* 0x0000000104040812 */ /* 0x000fe400078ec0ff */
[----:B------:R-:W-:Y:S02]  /*5ff0*/  CS2R R194, SRZ ;  /* 0x0000000000c27805 */ /* 0x000fe4000001ff00 */
[----:B------:R-:W-:Y:S02]  /*6000*/  SHF.L.U32 R5, R3, 0x1f, RZ ;  /* 0x0000001f03057819 */ /* 0x000fe400000006ff */
[----:B------:R-:W-:Y:S02]  /*6010*/  CS2R R192, SRZ ;  /* 0x0000000000c07805 */ /* 0x000fe4000001ff00 */
[----:B------:R-:W-:Y:S01]  /*6020*/  ISETP.NE.U32.OR P1, PT, R4, 0x1, !P0 ;  /* 0x000000010400780c */ /* 0x000fe20004725470 */
[----:B------:R-:W-:Y:S01]  /*6030*/  IMAD.U32 R4, RZ, RZ, UR43 ;  /* 0x0000002bff047e24 */ /* 0x000fe2000f8e00ff */
[----:B------:R-:W-:Y:S02]  /*6040*/  CS2R R198, SRZ ;  /* 0x0000000000c67805 */ /* 0x000fe4000001ff00 */
[----:B------:R-:W-:Y:S02]  /*6050*/  CS2R R196, SRZ ;  /* 0x0000000000c47805 */ /* 0x000fe4000001ff00 */
[----:B------:R-:W-:Y:S02]  /*6060*/  CS2R R182, SRZ ;  /* 0x0000000000b67805 */ /* 0x000fe4000001ff00 */
[----:B------:R-:W-:Y:S02]  /*6070*/  CS2R R180, SRZ ;  /* 0x0000000000b47805 */ /* 0x000fe4000001ff00 */
[----:B------:R-:W-:Y:S02]  /*6080*/  LEA R0, R4, UR44, 0x3 ;  /* 0x0000002c04007c11 */ /* 0x000fe4000f8e18ff */
[----:B------:R-:W-:Y:S02]  /*6090*/  CS2R R178, SRZ ;  /* 0x0000000000b27805 */ /* 0x000fe4000001ff00 */
        /* <DEDUP_REMOVED lines=9> */
[----:B----4-:R-:W-:Y:S04]  /*6130*/  @P1 SHF.L.U32 R6, R7, 0x1f, RZ ;  /* 0x0000001f07061819 */ /* 0x010fe800000006ff */
[----:B------:R-:W1:Y:S01]  /*6140*/  @P1 SYNCS.PHASECHK.TRANS64.TRYWAIT P0, [UR44+0x70], R6 ;  /* 0x00007006ff0015a7 */ /* 0x000e62000800112c */
[----:B------:R2:W4:Y:S01]  /*6150*/  SYNCS.PHASECHK.TRANS64.TRYWAIT P4, [R0+URZ+0xb0], R5 ;  /* 0x0000b005000075a7 */ /* 0x00052200080811ff */
[----:B-1----:R-:W-:Y:S01]  /*6160*/  @P1 PLOP3.LUT P5, PT, P0, PT, PT, 0x8, 0x80 ;  /* 0x000000000080181c */ /* 0x002fe200007ae170 */
[----:B------:R-:W-:Y:S01]  /*6170*/  @!UPT UIADD3 URZ, UPT, UPT, URZ, URZ, URZ ;  /* 0x000000fffffff290 */ /* 0x000fe2000fffe0ff */
[----:B--2-4-:R-:W-:Y:S11]  /*6180*/  @!P1 BRA `(.L_x_104) ;  /* 0x0000000400189947 */ /* 0x014ff60003800000 */
[----:B------:R-:W-:Y:S01]  /*6190*/  ISETP.NE.U32.AND P0, PT, RZ, UR58, PT ;  /* 0x0000003aff007c0c */ /* 0x000fe2000bf05070 */
[----:B------:R-:W-:Y:S01]  /*61a0*/  BSSY B0, `(.L_x_105) ;  /* 0x0000022000007945 */ /* 0x000fe20003800000 */
[----:B------:R-:W-:Y:S02]  /*61b0*/  ISETP.NE.AND P2, PT, R154, RZ, PT ;  /* 0x000000ff9a00720c */ /* 0x000fe40003f45270 */
[----:B------:R-:W-:Y:S02]  /*61c0*/  CS2R R162, SRZ ;  /* 0x0000000000a27805 */ /* 0x000fe4000001ff00 */
[----:B------:R-:W-:Y:S02]  /*61d0*/  ISETP.NE.AND.EX P0, PT, RZ, UR59, PT, P0 ;  /* 0x0000003bff007c0c */ /* 0x000fe4000bf05300 */
[----:B------:R-:W-:Y:S02]  /*61e0*/  CS2R R160, SRZ ;  /* 0x0000000000a07805 */ /* 0x000fe4000001ff00 */
[----:B------:R-:W-:Y:S02]  /*61f0*/  LOP3.LUT P1, RZ, R16, 0xff, RZ, 0xc0, !PT ;  /* 0x000000ff10ff7812 */ /* 0x000fe4000782c0ff */
[----:B------:R-:W-:Y:S02]  /*6200*/  CS2R R170, SRZ ;  /* 0x0000000000aa7805 */ /* 0x000fe4000001ff00 */
[----:B------:R-:W-:Y:S02]  /*6210*/  SEL R3, RZ, 0xffffffff, P2 ;  /* 0xffffffffff037807 */ /* 0x000fe40001000000 */
[----:B------:R-:W-:Y:S02]  /*6220*/  CS2R R168, SRZ ;  /* 0x0000000000a87805 */ /* 0x000fe4000001ff00 */
[----:B------:R-:W-:Y:S02]  /*6230*/  SEL R4, RZ, 0xffffffff, P0 ;  /* 0xffffffffff047807 */ /* 0x000fe40000000000 */
[----:B------:R-:W-:Y:S02]  /*6240*/  CS2R R178, SRZ ;  /* 0x0000000000b27805 */ /* 0x000fe4000001ff00 */
[----:B------:R-:W-:Y:S02]  /*6250*/  PLOP3.LUT P0, PT, PT, PT, PT, 0x8, 0x80 ;  /* 0x000000000080781c */ /* 0x000fe40003f0e170 */
[----:B------:R-:W-:Y:S02]  /*6260*/  CS2R R176, SRZ ;  /* 0x0000000000b07805 */ /* 0x000fe4000001ff00 */
[----:B------:R-:W-:Y:S02]  /*6270*/  @P3 SEL R3, R4, R3, !P1 ;  /* 0x0000000304033207 */ /* 0x000fe40004800000 */
[----:B------:R-:W-:Y:S02]  /*6280*/  CS2R R198, SRZ ;  /* 0x0000000000c67805 */ /* 0x000fe4000001ff00 */
[----:B------:R-:W-:Y:S02]  /*6290*/  CS2R R196, SRZ ;  /* 0x0000000000c47805 */ /* 0x000fe4000001ff00 */
[----:B------:R-:W-:Y:S02]  /*62a0*/  CS2R R186, SRZ ;  /* 0x0000000000ba7805 */ /* 0x000fe4000001ff00 */
[----:B------:R-:W-:Y:S02]  /*62b0*/  LOP3.LUT R3, R3, 0x1, RZ, 0xc0, !PT ;  /* 0x0000000103037812 */ /* 0x000fe400078ec0ff */
[----:B------:R-:W-:Y:S02]  /*62c0*/  CS2R R184, SRZ ;  /* 0x0000000000b87805 */ /* 0x000fe4000001ff00 */
[----:B------:R-:W-:Y:S11]  /*62d0*/  ISETP.NE.U32.AND P1, PT, R3, 0x1, PT ;  /* 0x000000010300780c */ /* 0x000ff60003f25070 */
[----:B------:R-:W-:Y:S02]  /*62e0*/  @!UPT UIADD3 URZ, UPT, UPT, URZ, URZ, URZ ;  /* 0x000000fffffff290 */ /* 0x000fe4000fffe0ff */
[----:B------:R-:W1:Y:S02]  /*62f0*/  @P1 S2R R3, SR_TID.X ;  /* 0x0000000000031919 */ /* 0x000e640000002100 */
[C---:B-1----:R-:W-:Y:S02]  /*6300*/  @P1 IMAD.SHL.U32 R6, R3.reuse, 0x20, RZ ;  /* 0x0000002003061824 */ /* 0x042fe400078e00ff */
[----:B------:R-:W-:Y:S03]  /*6310*/  @P1 IMAD.SHL.U32 R3, R3, 0x4, RZ ;  /* 0x0000000403031824 */ /* 0x000fe600078e00ff */
[C---:B------:R-:W-:Y:S02]  /*6320*/  @P1 LOP3.LUT R4, R6.reuse, 0x80, RZ, 0xc0, !PT ;  /* 0x0000008006041812 */ /* 0x040fe400078ec0ff */
[----:B------:R-:W-:Y:S02]  /*6330*/  @P1 LOP3.LUT P2, RZ, R6, 0x80, RZ, 0xc0, !PT ;  /* 0x0000008006ff1812 */ /* 0x000fe4000784c0ff */
[----:B------:R-:W-:Y:S02]  /*6340*/  @P1 LOP3.LUT R3, R4, 0x10, R3, 0xf8, !PT ;  /* 0x0000001004031812 */ /* 0x000fe400078ef803 */
[----:B------:R-:W-:Y:S02]  /*6350*/  @P1 PLOP3.LUT P0, PT, P2, PT, PT, 0x80, 0x8 ;  /* 0x000000000008181c */ /* 0x000fe4000170f070 */
[----:B------:R-:W-:Y:S05]  /*6360*/  @P1 LOP3.LUT R6, R3, 0xf60, R6, 0xf8, !PT ;  /* 0x00000f6003061812 */ /* 0x000fea00078ef806 */
[----:B------:R-:W-:Y:S01]  /*6370*/  @P1 VIADD R4, R6, UR44 ;  /* 0x0000002c06041c36 */ /* 0x000fe20008000000 */
[----:B------:R-:W-:Y:S06]  /*6380*/  @!P5 BRA `(.L_x_106) ;  /* 0x00000000000cd947 */ /* 0x000fec0003800000 */
[----:B------:R-:W-:Y:S04]  /*6390*/  SHF.L.U32 R8, R7, 0x1f, RZ ;  /* 0x0000001f07087819 */ /* 0x000fe800000006ff */
[----:B------:R-:W1:Y:S02]  /*63a0*/  SYNCS.PHASECHK.TRANS64.TRYWAIT P2, [UR44+0x70], R8 ;  /* 0x00007008ff0075a7 */ /* 0x000e64000804112c */
[----:B-1----:R-:W-:Y:S05]  /*63b0*/  @!P2 BRA `(.L_x_107) ;  /* 0x000000440078a947 */ /* 0x002fea0003800000 */
.L_x_106:
[----:B------:R-:W-:Y:S05]  /*63c0*/  BSYNC B0 ;  /* 0x0000000000007941 */ /* 0x000fea0003800000 */
.L_x_105:
[----:B------:R-:W2:Y:S01]  /*63d0*/  LDL.LU R7, [R1+0x4] ;  /* 0x0000040001077983 */ /* 0x000ea20000300800 */
[----:B------:R-:W-:Y:S02]  /*63e0*/  CS2R R166, SRZ ;  /* 0x0000000000a67805 */ /* 0x000fe4000001ff00 */
[----:B------:R-:W-:Y:S02]  /*63f0*/  CS2R R164, SRZ ;  /* 0x0000000000a47805 */ /* 0x000fe4000001ff00 */
[----:B------:R-:W-:Y:S01]  /*6400*/  CS2R R174, SRZ ;  /* 0x0000000000ae7805 */ /* 0x000fe2000001ff00 */
[----:B------:R4:W2:Y:S01]  /*6410*/  @P1 LDS.128 R160, [R6+UR44+0x200] ;  /* 0x0002002c06a01984 */ /* 0x0008a20008000c00 */
        /* <DEDUP_REMOVED lines=8> */
[----:B------:R-:W-:Y:S01]  /*64a0*/  CS2R R188, SRZ ;  /* 0x0000000000bc7805 */ /* 0x000fe2000001ff00 */
[C---:B-1----:R-:W-:Y:S01]  /*64b0*/  @P1 VIADD R3, R4.reuse, 0x10 ;  /* 0x0000001004031836 */ /* 0x042fe20000000000 */
[----:B------:R-:W-:Y:S01]  /*64c0*/  UIADD3 UR4, UPT, UPT, UR44, 0x78, URZ ;  /* 0x000000782c047890 */ /* 0x000fe2000fffe0ff */
[----:B------:R4:W1:Y:S01]  /*64d0*/  @P1 LDS.128 R196, [R6+UR44+0x3200] ;  /* 0x0032002c06c41984 */ /* 0x0008620008000c00 */
[----:B------:R-:W-:Y:S02]  /*64e0*/  @P0 VIADD R3, R4, 0xfffffff0 ;  /* 0xfffffff004030836 */ /* 0x000fe40000000000 */
[----:B------:R-:W-:Y:S01]  /*64f0*/  UPRMT UR4, UR61, 0x654, UR4 ;  /* 0x000006543d047896 */ /* 0x000fe20008000004 */
[----:B------:R4:W1:Y:S04]  /*6500*/  @P1 LDS.128 R184, [R6+UR44+0x4200] ;  /* 0x0042002c06b81984 */ /* 0x0008680008000c00 */
[----:B------:R4:W1:Y:S04]  /*6510*/  @P1 LDS.128 R164, [R3+0x200] ;  /* 0x0002000003a41984 */ /* 0x0008680000000c00 */
[----:B------:R4:W1:Y:S04]  /*6520*/  @P1 LDS.128 R172, [R3+0x1200] ;  /* 0x0012000003ac1984 */ /* 0x0008680000000c00 */
[----:B------:R4:W1:Y:S04]  /*6530*/  @P1 LDS.128 R180, [R3+0x2200] ;  /* 0x0022000003b41984 */ /* 0x0008680000000c00 */
[----:B------:R4:W1:Y:S04]  /*6540*/  @P1 LDS.128 R192, [R3+0x3200] ;  /* 0x0032000003c01984 */ /* 0x0008680000000c00 */
[----:B------:R4:W1:Y:S01]  /*6550*/  @P1 LDS.128 R188, [R3+0x4200] ;  /* 0x0042000003bc1984 */ /* 0x0008620000000c00 */
[----:B------:R-:W-:Y:S01]  /*6560*/  @!PT LDS RZ, [RZ] ;  /* 0x00000000fffff984 */ /* 0x000fe20000000800 */
[----:B------:R-:W-:Y:S01]  /*6570*/  @!PT LDS RZ, [RZ] ;  /* 0x00000000fffff984 */ /* 0x000fe20000000800 */
[----:B------:R-:W-:Y:S01]  /*6580*/  @!PT LDS RZ, [RZ] ;  /* 0x00000000fffff984 */ /* 0x000fe20000000800 */
[----:B------:R-:W-:Y:S01]  /*6590*/  @!PT LDS RZ, [RZ] ;  /* 0x00000000fffff984 */ /* 0x000fe20000000800 */
[----:B------:R5:W-:Y:S06]  /*65a0*/  MEMBAR.ALL.CTA ;  /* 0x0000000000007992 */ /* 0x000bec0000008000 */
[----:B-----5:R-:W5:Y:S02]  /*65b0*/  FENCE.VIEW.ASYNC.S ;  /* 0x00000000000073c6 */ /* 0x020f640000000000 */
[----:B-----5:R-:W-:Y:S01]  /*65c0*/  SYNCS.ARRIVE.TRANS64.RED.A1T0 RZ, [UR4], RZ ;  /* 0x000000ffffff79a7 */ /* 0x020fe20008100404 */
[----:B--2---:R-:W-:Y:S05]  /*65d0*/  LOP3.LUT R7, R7, 0x1, RZ, 0x3c, !PT ;  /* 0x0000000107077812 */ /* 0x004fea00078e3cff */
[----:B-1----:R4:W-:Y:S02]  /*65e0*/  STL [R1+0x4], R7 ;  /* 0x0000040701007387 */ /* 0x0029e40000100800 */
.L_x_104:
[----:B------:R-:W-:Y:S05]  /*65f0*/  BSYNC B1 ;  /* 0x0000000000017941 */ /* 0x000fea0003800000 */
.L_x_103:
[----:B------:R-:W1:Y:S01]  /*6600*/  S2R R16, SR_TID.X ;  /* 0x0000000000107919 */ /* 0x000e620000002100 */
[----:B----4-:R-:W-:Y:S04]  /*6610*/  IMAD.U32 R3, RZ, RZ, UR43 ;  /* 0x0000002bff037e24 */ /* 0x010fe8000f8e00ff */
[----:B------:R-:W-:Y:S05]  /*6620*/  IMAD R153, R3, 0xa0, R2 ;  /* 0x000000a003997824 */ /* 0x000fea00078e0202 */
[----:B------:R-:W-:Y:S02]  /*6630*/  SHF.R.U32.HI R7, RZ, 0x15, R153 ;  /* 0x00000015ff077819 */ /* 0x000fe40000011699 */
[----:B-1----:R-:W-:Y:S04]  /*6640*/  SHF.R.U32.HI R16, RZ, 0x5, R16 ;  /* 0x00000005ff107819 */ /* 0x002fe80000011610 */
[----:B------:R-:W-:Y:S01]  /*6650*/  LOP3.LUT P0, RZ, R7, 0x3, R16, 0x48, !PT ;  /* 0x0000000307ff7812 */ /* 0x000fe20007804810 */
[----:B------:R-:W-:Y:S01]  /*6660*/  @!UPT UIADD3 URZ, UPT, UPT, URZ, URZ, URZ ;  /* 0x000000fffffff290 */ /* 0x000fe2000fffe0ff */
[----:B------:R-:W-:Y:S11]  /*6670*/  @P4 BRA `(.L_x_108) ;  /* 0x0000000000084947 */ /* 0x000ff60003800000 */
[----:B------:R-:W1:Y:S02]  /*6680*/  SYNCS.PHASECHK.TRANS64.TRYWAIT P1, [R0+URZ+0xb0], R5 ;  /* 0x0000b005000075a7 */ /* 0x000e6400080211ff */
[----:B-1----:R-:W-:Y:S05]  /*6690*/  @!P1 BRA `(.L_x_109) ;  /* 0x0000004000d89947 */ /* 0x002fea0003800000 */
.L_x_108:
[----:B------:R-:W-:Y:S05]  /*66a0*/  @!P0 BRA `(.L_x_110) ;  /* 0x0000000000408947 */ /* 0x000fea0003800000 */
[----:B------:R-:W1:Y:S01]  /*66b0*/  LDCU.64 UR8, c[0x4][0x70] ;  /* 0x01000e00ff0877ac */ /* 0x000e620008000a00 */
[----:B------:R-:W-:Y:S01]  /*66c0*/  MOV R15, 0x0 ;  /* 0x00000000000f7802 */ /* 0x000fe20000000f00 */
[----:B------:R-:W-:Y:S02]  /*66d0*/  HFMA2 R12, -RZ, RZ, 0, 5.9604644775390625e-08 ;  /* 0x00000001ff0c7431 */ /* 0x000fe400000001ff */
[----:B------:R-:W-:Y:S02]  /*66e0*/  IMAD.MOV.U32 R8, RZ, RZ, 0x192 ;  /* 0x00000192ff087424 */ /* 0x000fe400078e00ff */
[----:B------:R-:W-:Y:S01]  /*66f0*/  IMAD.MOV.U32 R13, RZ, RZ, RZ ;  /* 0x000000ffff0d7224 */ /* 0x000fe200078e00ff */
[----:B------:R-:W2:Y:S01]  /*6700*/  LDCU.64 UR6, c[0x4][0x78] ;  /* 0x01000f00ff0677ac */ /* 0x000ea20008000a00 */
[----:B------:R-:W4:Y:S01]  /*6710*/  LDC.64 R14, c[0x4][R15] ;  /* 0x010000000f0e7b82 */ /* 0x000f220000000a00 */
[----:B------:R-:W5:Y:S01]  /*6720*/  LDCU.64 UR4, c[0x4][0x10] ;  /* 0x01000200ff0477ac */ /* 0x000f620008000a00 */
[----:B-1----:R-:W-:Y:S01]  /*6730*/  MOV R5, UR9 ;  /* 0x0000000900057c02 */ /* 0x002fe20008000f00 */
[----:B------:R-:W-:Y:S01]  /*6740*/  IMAD.U32 R4, RZ, RZ, UR8 ;  /* 0x00000008ff047e24 */ /* 0x000fe2000f8e00ff */
[----:B--2---:R-:W-:Y:S01]  /*6750*/  MOV R7, UR7 ;  /* 0x0000000700077c02 */ /* 0x004fe20008000f00 */
[----:B------:R-:W-:Y:S01]  /*6760*/  IMAD.U32 R6, RZ, RZ, UR6 ;  /* 0x00000006ff067e24 */ /* 0x000fe2000f8e00ff */
[----:B-----5:R-:W-:Y:S01]  /*6770*/  MOV R11, UR5 ;  /* 0x00000005000b7c02 */ /* 0x020fe20008000f00 */
[----:B------:R-:W-:Y:S02]  /*6780*/  IMAD.U32 R10, RZ, RZ, UR4 ;  /* 0x00000004ff0a7e24 */ /* 0x000fe4000f8e00ff */
[----:B------:R-:W-:Y:S07]  /*6790*/  LEPC R20, `(.L_x_110) ;  /* 0x000000001014794e */ /* 0x000fee0000000000 */
[----:B---34-:R-:W-:Y:S05]  /*67a0*/  CALL.ABS.NOINC R14 ;  /* 0x000000000e007343 */ /* 0x018fea0003c00000 */
.L_x_110:
[----:B------:R-:W-:Y:S05]  /*67b0*/  WARPSYNC.ALL ;  /* 0x0000000000007948 */ /* 0x000fea0003800000 */
[C---:B------:R-:W-:Y:S01]  /*67c0*/  R2UR UR4, R153.reuse ;  /* 0x00000000990472ca */ /* 0x040fe200000e0000 */
[----:B------:R-:W-:Y:S05]  /*67d0*/  VIADD R3, R153, 0x20 ;  /* 0x0000002099037836 */ /* 0x000fea0000000000 */
[----:B------:R-:W-:Y:S04]  /*67e0*/  SHF.R.U32.HI R3, RZ, 0x15, R3 ;  /* 0x00000015ff037819 */ /* 0x000fe80000011603 */
[----:B------:R-:W-:Y:S03]  /*67f0*/  LOP3.LUT P0, RZ, R3, 0x3, R16, 0x48, !PT ;  /* 0x0000000303ff7812 */ /* 0x000fe60007804810 */
[----:B------:R-:W2:Y:S10]  /*6800*/  LDTM.x32 R120, tmem[UR4] ;  /* 0x00000004007879ee */ /* 0x000eb400082c0000 */
[----:B--2---:R-:W-:Y:S05]  /*6810*/  @!P0 BRA `(.L_x_111) ;  /* 0x0000000000408947 */ /* 0x004fea0003800000 */
        /* <DEDUP_REMOVED lines=16> */
.L_x_111:
[----:B------:R-:W-:Y:S05]  /*6920*/  WARPSYNC.ALL ;  /* 0x0000000000007948 */ /* 0x000fea0003800000 */
[C---:B------:R-:W-:Y:S01]  /*6930*/  R2UR UR4, R153.reuse ;  /* 0x00000000990472ca */ /* 0x040fe200000e0000 */
[----:B------:R-:W-:Y:S05]  /*6940*/  VIADD R3, R153, 0x40 ;  /* 0x0000004099037836 */ /* 0x000fea0000000000 */
[----:B------:R-:W-:Y:S04]  /*6950*/  SHF.R.U32.HI R3, RZ, 0x15, R3 ;  /* 0x00000015ff037819 */ /* 0x000fe80000011603 */
[----:B------:R-:W-:Y:S03]  /*6960*/  LOP3.LUT P0, RZ, R3, 0x3, R16, 0x48, !PT ;  /* 0x0000000303ff7812 */ /* 0x000fe60007804810 */
[----:B------:R-:W2:Y:S10]  /*6970*/  LDTM.x32 R88, tmem[UR4+0x20] ;  /* 0x00002004005879ee */ /* 0x000eb400082c0000 */
        /* <DEDUP_REMOVED lines=17> */
.L_x_112:
        /* <DEDUP_REMOVED lines=23> */
.L_x_113:
        /* <DEDUP_REMOVED lines=23> */
.L_x_114:
[----:B-1----:R-:W1:Y:S01]  /*6d70*/  S2R R0, SR_TID.X ;  /* 0x0000000000007919 */ /* 0x002e620000002100 */
[----:B------:R-:W-:Y:S05]  /*6d80*/  WARPSYNC.ALL ;  /* 0x0000000000007948 */ /* 0x000fea0003800000 */
[----:B-1----:R-:W-:Y:S02]  /*6d90*/  LOP3.LUT P1, RZ, R0, 0x60, RZ, 0xc0, !PT ;  /* 0x0000006000ff7812 */ /* 0x002fe4000782c0ff */
[----:B------:R-:W-:Y:S01]  /*6da0*/  SHF.L.U32 R156, R160, 0x10, RZ ;  /* 0x00000010a09c7819 */ /* 0x000fe200000006ff */
[----:B---3--:R-:W-:Y:S01]  /*6db0*/  IMAD R106, R152, R106, RZ ;  /* 0x0000006a986a7224 */ /* 0x008fe200078e02ff */
[----:B------:R-:W-:Y:S01]  /*6dc0*/  PRMT R155, R160, 0x8880, RZ ;  /* 0x00008880a09b7816 */ /* 0x000fe200000000ff */
[----:B------:R-:W-:Y:S01]  /*6dd0*/  IMAD R107, R152, R107, RZ ;  /* 0x0000006b986b7224 */ /* 0x000fe200078e02ff */
[----:B------:R-:W-:Y:S01]  /*6de0*/  SHF.L.U32 R157, R160, 0x8, RZ ;  /* 0x00000008a09d7819 */ /* 0x000fe200000006ff */
[C---:B------:R-:W-:Y:S01]  /*6df0*/  IMAD R104, R152.reuse, R104, RZ ;  /* 0x0000006898687224 */ /* 0x040fe200078e02ff */
[----:B------:R-:W-:Y:S01]  /*6e00*/  SHF.R.S32.HI R158, RZ, 0x18, R160 ;  /* 0x00000018ff9e7819 */ /* 0x000fe200000114a0 */
[----:B------:R-:W-:Y:S01]  /*6e10*/  IMAD R105, R152, R105, RZ ;  /* 0x0000006998697224 */ /* 0x000fe200078e02ff */
[C---:B------:R-:W-:Y:S01]  /*6e20*/  PRMT R210, R161.reuse, 0x8880, RZ ;  /* 0x00008880a1d27816 */ /* 0x040fe200000000ff */
[----:B------:R1:W-:Y:S01]  /*6e30*/  STL.64 [R1+0x10], R106 ;  /* 0x0000106a01007387 */ /* 0x0003e20000100a00 */
[C---:B------:R-:W-:Y:S01]  /*6e40*/  SHF.L.U32 R206, R161.reuse, 0x8, RZ ;  /* 0x00000008a1ce7819 */ /* 0x040fe200000006ff */
[----:B------:R-:W-:Y:S01]  /*6e50*/  IMAD.U32 R208, R161, 0x10000, RZ ;  /* 0x00010000a1d07824 */ /* 0x000fe200078e00ff */
[----:B------:R-:W-:Y:S01]  /*6e60*/  SHF.R.S32.HI R159, RZ, 0x18, R161 ;  /* 0x00000018ff9f7819 */ /* 0x000fe200000114a1 */
[C---:B------:R-:W-:Y:S01]  /*6e70*/  IMAD.SHL.U32 R250, R162.reuse, 0x100, RZ ;  /* 0x00000100a2fa7824 */ /* 0x040fe200078e00ff */
[----:B------:R-:W-:Y:S01]  /*6e80*/  PRMT R161, R162, 0x8880, RZ ;  /* 0x00008880a2a17816 */ /* 0x000fe200000000ff */
[----:B------:R-:W-:Y:S01]  /*6e90*/  IMAD R0, R152, R120, RZ ;  /* 0x0000007898007224 */ /* 0x000fe200078e02ff */
[----:B------:R-:W-:Y:S01]  /*6ea0*/  SHF.L.U32 R251, R162, 0x10, RZ ;  /* 0x00000010a2fb7819 */ /* 0x000fe200000006ff */
[C---:B------:R-:W-:Y:S01]  /*6eb0*/  IMAD R3, R152.reuse, R121, RZ ;  /* 0x0000007998037224 */ /* 0x040fe200078e02ff */
[----:B------:R-:W-:Y:S01]  /*6ec0*/  SHF.R.S32.HI R160, RZ, 0x18, R162 ;  /* 0x00000018ffa07819 */ /* 0x000fe200000114a2 */
[C---:B------:R-:W-:Y:S01]  /*6ed0*/  IMAD R4, R152.reuse, R122, RZ ;  /* 0x0000007a98047224 */ /* 0x040fe200078e02ff */
[C---:B------:R-:W-:Y:S01]  /*6ee0*/  PRMT R248, R163.reuse, 0x8880, RZ ;  /* 0x00008880a3f87816 */ /* 0x040fe200000000ff */
[C---:B------:R-:W-:Y:S01]  /*6ef0*/  IMAD R120, R152.reuse, R142, RZ ;  /* 0x0000008e98787224 */ /* 0x040fe200078e02ff */
[C---:B------:R-:W-:Y:S01]  /*6f00*/  SHF.L.U32 R242, R163.reuse, 0x10, RZ ;  /* 0x00000010a3f27819 */ /* 0x040fe200000006ff */
[C---:B------:R-:W-:Y:S01]  /*6f10*/  IMAD R121, R152.reuse, R143, RZ ;  /* 0x0000008f98797224 */ /* 0x040fe200078e02ff */
[----:B------:R-:W-:Y:S01]  /*6f20*/  SHF.L.U32 R241, R163, 0x8, RZ ;  /* 0x00000008a3f17819 */ /* 0x000fe200000006ff */
[C---:B------:R-:W-:Y:S01]  /*6f30*/  IMAD R122, R152.reuse, R144, RZ ;  /* 0x00000090987a7224 */ /* 0x040fe200078e02ff */
[----:B------:R-:W-:Y:S01]  /*6f40*/  SHF.R.S32.HI R162, RZ, 0x18, R163 ;  /* 0x00000018ffa27819 */ /* 0x000fe200000114a3 */
[----:B------:R-:W-:Y:S01]  /*6f50*/  IMAD R9, R152, R127, RZ ;  /* 0x0000007f98097224 */ /* 0x000fe200078e02ff */
[C---:B------:R-:W-:Y:S01]  /*6f60*/  PRMT R144, R164.reuse, 0x8880, RZ ;  /* 0x00008880a4907816 */ /* 0x040fe200000000ff */
[C---:B------:R-:W-:Y:S01]  /*6f70*/  IMAD.U32 R143, R164.reuse, 0x10000, RZ ;  /* 0x00010000a48f7824 */ /* 0x040fe200078e00ff */
[----:B------:R-:W-:Y:S01]  /*6f80*/  SHF.L.U32 R142, R164, 0x8, RZ ;  /* 0x00000008a48e7819 */ /* 0x000fe200000006ff */
[C---:B------:R-:W-:Y:S01]  /*6f90*/  IMAD R6, R152.reuse, R124, RZ ;  /* 0x0000007c98067224 */ /* 0x040fe200078e02ff */
[----:B------:R-:W-:Y:S01]  /*6fa0*/  SHF.R.S32.HI R163, RZ, 0x18, R164 ;  /* 0x00000018ffa37819 */ /* 0x000fe200000114a4 */
[C---:B------:R-:W-:Y:S01]  /*6fb0*/  IMAD R19, R152.reuse, R137, RZ ;  /* 0x0000008998137224 */ /* 0x040fe200078e02ff */
[----:B------:R-:W-:Y:S01]  /*6fc0*/  SHF.R.S32.HI R156, RZ, 0x18, R156 ;  /* 0x00000018ff9c7819 */ /* 0x000fe2000001149c */
[C---:B------:R-:W-:Y:S01]  /*6fd0*/  IMAD R127, R152.reuse, R149, RZ ;  /* 0x00000095987f7224 */ /* 0x040fe200078e02ff */
[C---:B------:R-:W-:Y:S01]  /*6fe0*/  PRMT R252, R165.reuse, 0x8880, RZ ;  /* 0x00008880a5fc7816 */ /* 0x040fe200000000ff */
[C---:B------:R-:W-:Y:S01]  /*6ff0*/  IMAD.SHL.U32 R247, R165.reuse, 0x100, RZ ;  /* 0x00000100a5f77824 */ /* 0x040fe200078e00ff */
[----:B------:R-:W-:Y:S01]  /*7000*/  SHF.L.U32 R249, R165, 0x10, RZ ;  /* 0x00000010a5f97819 */ /* 0x000fe200000006ff */
[C---:B------:R-:W-:Y:S01]  /*7010*/  IMAD R5, R152.reuse, R123, RZ ;  /* 0x0000007b98057224 */ /* 0x040fe200078e02ff */
[----:B------:R-:W-:Y:S01]  /*7020*/  SHF.R.S32.HI R164, RZ, 0x18, R165 ;  /* 0x00000018ffa47819 */ /* 0x000fe200000114a5 */
[----:B------:R-:W-:Y:S01]  /*7030*/  IMAD R7, R152, R125, RZ ;  /* 0x0000007d98077224 */ /* 0x000fe200078e02ff */
[----:B------:R-:W-:Y:S01]  /*7040*/  PRMT R149, R166, 0x8880, RZ ;  /* 0x00008880a6957816 */ /* 0x000fe200000000ff */
[----:B------:R-:W-:Y:S01]  /*7050*/  IMAD R13, R152, R131, RZ ;  /* 0x00000083980d7224 */ /* 0x000fe200078e02ff */
[----:B------:R-:W-:Y:S01]  /*7060*/  SHF.L.U32 R218, R166, 0x10, RZ ;  /* 0x00000010a6da7819 */ /* 0x000fe200000006ff */
[----:B------:R-:W-:Y:S01]  /*7070*/  IMAD R14, R152, R132, RZ ;  /* 0x00000084980e7224 */ /* 0x000fe200078e02ff */
[----:B------:R-:W-:Y:S01]  /*7080*/  SHF.L.U32 R137, R166, 0x8, RZ ;  /* 0x00000008a6897819 */ /* 0x000fe200000006ff */
[C---:B------:R-:W-:Y:S01]  /*7090*/  IMAD R124, R152.reuse, R146, RZ ;  /* 0x00000092987c7224 */ /* 0x040fe200078e02ff */
[----:B------:R-:W-:Y:S01]  /*70a0*/  SHF.R.S32.HI R165, RZ, 0x18, R166 ;  /* 0x00000018ffa57819 */ /* 0x000fe200000114a6 */
[C---:B------:R-:W-:Y:S01]  /*70b0*/  IMAD R10, R152.reuse, R128, RZ ;  /* 0x00000080980a7224 */ /* 0x040fe200078e02ff */
[----:B------:R-:W-:Y:S01]  /*70c0*/  SHF.R.S32.HI R157, RZ, 0x18, R157 ;  /* 0x00000018ff9d7819 */ /* 0x000fe2000001149d */
[C---:B------:R-:W-:Y:S01]  /*70d0*/  IMAD R123, R152.reuse, R145, RZ ;  /* 0x00000091987b7224 */ /* 0x040fe200078e02ff */
[C---:B------:R-:W-:Y:S01]  /*70e0*/  PRMT R131, R167.reuse, 0x8880, RZ ;  /* 0x00008880a7837816 */ /* 0x040fe200000000ff */
[----:B------:R-:W-:Y:S01]  /*70f0*/  IMAD R125, R152, R147, RZ ;  /* 0x00000093987d7224 */ /* 0x000fe200078e02ff */
[C---:B------:R-:W-:Y:S01]  /*7100*/  SHF.L.U32 R132, R167.reuse, 0x8, RZ ;  /* 0x00000008a7847819 */ /* 0x040fe200000006ff */
[----:B------:R-:W-:Y:S01]  /*7110*/  IMAD.U32 R146, R167, 0x10000, RZ ;  /* 0x00010000a7927824 */ /* 0x000fe200078e00ff */
[----:B------:R-:W-:Y:S01]  /*7120*/  SHF.R.S32.HI R166, RZ, 0x18, R167 ;  /* 0x00000018ffa67819 */ /* 0x000fe200000114a7 */
[----:B------:R-:W-:Y:S01]  /*7130*/  IMAD R0, R155, R154, R0 ;  /* 0x0000009a9b007224 */ /* 0x000fe200078e0200 */
[----:B------:R-:W-:Y:S01]  /*7140*/  PRMT R224, R168, 0x8880, RZ ;  /* 0x00008880a8e07816 */ /* 0x000fe200000000ff */
[----:B------:R-:W-:Y:S01]  /*7150*/  IMAD R128, R152, R150, RZ ;  /* 0x0000009698807224 */ /* 0x000fe200078e02ff */
[C---:B------:R-:W-:Y:S01]  /*7160*/  SHF.L.U32 R147, R168.reuse, 0x10, RZ ;  /* 0x00000010a8937819 */ /* 0x040fe200000006ff */
[----:B------:R-:W-:Y:S01]  /*7170*/  IMAD.SHL.U32 R145, R168, 0x100, RZ ;  /* 0x00000100a8917824 */ /* 0x000fe200078e00ff */
[----:B------:R-:W-:Y:S01]  /*7180*/  SHF.R.S32.HI R167, RZ, 0x18, R168 ;  /* 0x00000018ffa77819 */ /* 0x000fe200000114a8 */
[C---:B------:R-:W-:Y:S01]  /*7190*/  IMAD R8, R152.reuse, R126, RZ ;  /* 0x0000007e98087224 */ /* 0x040fe200078e02ff */
[C---:B------:R-:W-:Y:S01]  /*71a0*/  PRMT R150, R169.reuse, 0x8880, RZ ;  /* 0x00008880a9967816 */ /* 0x040fe200000000ff */
[C---:B------:R-:W-:Y:S01]  /*71b0*/  IMAD R11, R152.reuse, R129, RZ ;  /* 0x00000081980b7224 */ /* 0x040fe200078e02ff */
[C---:B------:R-:W-:Y:S01]  /*71c0*/  SHF.L.U32 R228, R169.reuse, 0x10, RZ ;  /* 0x00000010a9e47819 */ /* 0x040fe200000006ff */
[----:B------:R-:W-:Y:S01]  /*71d0*/  IMAD R12, R152, R130, RZ ;  /* 0x00000082980c7224 */ /* 0x000fe200078e02ff */
[----:B------:R-:W-:Y:S01]  /*71e0*/  SHF.L.U32 R226, R169, 0x8, RZ ;  /* 0x00000008a9e27819 */ /* 0x000fe200000006ff */
[----:B------:R-:W-:Y:S01]  /*71f0*/  IMAD R3, R156, R154, R3 ;  /* 0x0000009a9c037224 */ /* 0x000fe200078e0203 */
[----:B------:R-:W-:Y:S01]  /*7200*/  SHF.R.S32.HI R168, RZ, 0x18, R169 ;  /* 0x00000018ffa87819 */ /* 0x000fe200000114a9 */
[C---:B------:R-:W-:Y:S01]  /*7210*/  IMAD R126, R152.reuse, R148, RZ ;  /* 0x00000094987e7224 */ /* 0x040fe200078e02ff */
[----:B------:R-:W-:Y:S01]  /*7220*/  R2UR UR4, R153 ;  /* 0x00000000990472ca */ /* 0x000fe200000e0000 */
[----:B------:R-:W-:Y:S01]  /*7230*/  IMAD R129, R152, R151, RZ ;  /* 0x0000009798817224 */ /* 0x000fe200078e02ff */
[C---:B------:R-:W-:Y:S01]  /*7240*/  PRMT R212, R170.reuse, 0x8880, RZ ;  /* 0x00008880aad47816 */ /* 0x040fe200000000ff */
[C---:B------:R-:W-:Y:S01]  /*7250*/  IMAD.U32 R215, R170.reuse, 0x10000, RZ ;  /* 0x00010000aad77824 */ /* 0x040fe200078e00ff */
[----:B------:R-:W-:Y:S01]  /*7260*/  SHF.L.U32 R130, R170, 0x8, RZ ;  /* 0x00000008aa827819 */ /* 0x000fe200000006ff */
[----:B------:R-:W-:Y:S01]  /*7270*/  IMAD R4, R157, R154, R4 ;  /* 0x0000009a9d047224 */ /* 0x000fe200078e0204 */
[----:B------:R-:W-:Y:S01]  /*7280*/  SHF.R.S32.HI R169, RZ, 0x18, R170 ;  /* 0x00000018ffa97819 */ /* 0x000fe200000114aa */
[----:B------:R-:W-:Y:S01]  /*7290*/  IMAD.U32 R245, R172, 0x10000, RZ ;  /* 0x00010000acf57824 */ /* 0x000fe200078e00ff */
[----:B------:R-:W-:Y:S01]  /*72a0*/  MOV R155, R210 ;  /* 0x000000d2009b7202 */ /* 0x000fe20000000f00 */
[-C--:B------:R-:W-:Y:S01]  /*72b0*/  IMAD R5, R158, R154.reuse, R5 ;  /* 0x0000009a9e057224 */ /* 0x080fe200078e0205 */
[C---:B------:R-:W-:Y:S01]  /*72c0*/  PRMT R148, R171.reuse, 0x8880, RZ ;  /* 0x00008880ab947816 */ /* 0x040fe200000000ff */
[----:B------:R-:W-:Y:S01]  /*72d0*/  IMAD.U32 R237, R174, 0x10000, RZ ;  /* 0x00010000aeed7824 */ /* 0x000fe200078e00ff */
[----:B------:R-:W-:Y:S01]  /*72e0*/  SHF.L.U32 R153, R171, 0x10, RZ ;  /* 0x00000010ab997819 */ /* 0x000fe200000006ff */
[-C--:B------:R-:W-:Y:S01]  /*72f0*/  IMAD R6, R155, R154.reuse, R6 ;  /* 0x0000009a9b067224 */ /* 0x080fe200078e0206 */
[----:B------:R-:W-:Y:S01]  /*7300*/  SHF.L.U32 R151, R171, 0x8, RZ ;  /* 0x00000008ab977819 */ /* 0x000fe200000006ff */
[----:B------:R-:W-:Y:S01]  /*7310*/  IMAD.U32 R222, R176, 0x10000, RZ ;  /* 0x00010000b0de7824 */ /* 0x000fe200078e00ff */
[----:B------:R-:W-:Y:S01]  /*7320*/  SHF.R.S32.HI R170, RZ, 0x18, R171 ;  /* 0x00000018ffaa7819 */ /* 0x000fe200000114ab */
[----:B------:R-:W-:Y:S01]  /*7330*/  IMAD.U32 R204, R178, 0x10000, RZ ;  /* 0x00010000b2cc7824 */ /* 0x000fe200078e00ff */
[----:B------:R-:W-:Y:S01]  /*7340*/  PRMT R246, R172, 0x8880, RZ ;  /* 0x00008880acf67816 */ /* 0x000fe200000000ff */
[----:B------:R-:W-:Y:S01]  /*7350*/  IMAD.U32 R232, R180, 0x10000, RZ ;  /* 0x00010000b4e87824 */ /* 0x000fe200078e00ff */
[----:B------:R-:W-:Y:S01]  /*7360*/  SHF.L.U32 R244, R172, 0x8, RZ ;  /* 0x00000008acf47819 */ /* 0x000fe200000006ff */
[----:B------:R-:W-:Y:S01]  /*7370*/  IMAD.U32 R216, R182, 0x10000, RZ ;  /* 0x00010000b6d87824 */ /* 0x000fe200078e00ff */
[----:B------:R-:W-:Y:S01]  /*7380*/  SHF.R.S32.HI R171, RZ, 0x18, R172 ;  /* 0x00000018ffab7819 */ /* 0x000fe200000114ac */
[----:B------:R-:W-:Y:S01]  /*7390*/  IMAD R15, R152, R133, RZ ;  /* 0x00000085980f7224 */ /* 0x000fe200078e02ff */
[----:B------:R-:W-:Y:S01]  /*73a0*/  SHF.R.S32.HI R156, RZ, 0x18, R208 ;  /* 0x00000018ff9c7819 */ /* 0x000fe200000114d0 */
[----:B------:R-:W-:Y:S01]  /*73b0*/  IMAD.U32 R208, R198, 0x10000, RZ ;  /* 0x00010000c6d07824 */ /* 0x000fe200078e00ff */
[C---:B------:R-:W-:Y:S01]  /*73c0*/  PRMT R243, R173.reuse, 0x8880, RZ ;  /* 0x00008880adf37816 */ /* 0x040fe200000000ff */
[----:B------:R-:W-:Y:S01]  /*73d0*/  IMAD R133, R152, R27, RZ ;  /* 0x0000001b98857224 */ /* 0x000fe200078e02ff */
[C---:B------:R-:W-:Y:S01]  /*73e0*/  SHF.L.U32 R240, R173.reuse, 0x10, RZ ;  /* 0x00000010adf07819 */ /* 0x040fe200000006ff */
[----:B------:R-:W-:Y:S01]  /*73f0*/  IMAD R7, R156, R154, R7 ;  /* 0x0000009a9c077224 */ /* 0x000fe200078e0207 */
[----:B------:R-:W-:Y:S01]  /*7400*/  SHF.L.U32 R239, R173, 0x8, RZ ;  /* 0x00000008adef7819 */ /* 0x000fe200000006ff */
[----:B------:R-:W-:Y:S01]  /*7410*/  IMAD.MOV.U32 R27, RZ, RZ, R248 ;  /* 0x000000ffff1b7224 */ /* 0x000fe200078e00f8 */
[----:B------:R-:W-:Y:S01]  /*7420*/  SHF.R.S32.HI R172, RZ, 0x18, R173 ;  /* 0x00000018ffac7819 */ /* 0x000fe200000114ad */
[----:B------:R-:W-:Y:S01]  /*7430*/  IMAD R17, R152, R135, RZ ;  /* 0x0000008798117224 */ /* 0x000fe200078e02ff */
[----:B------:R-:W-:Y:S01]  /*7440*/  PRMT R238, R174, 0x8880, RZ ;  /* 0x00008880aeee7816 */ /* 0x000fe200000000ff */
        /* <DEDUP_REMOVED lines=9> */
[----:B------:R-:W-:Y:S01]  /*74e0*/  SHF.L.U32 R233, R175, 0x10, RZ ;  /* 0x00000010afe97819 */ /* 0x000fe200000006ff */
[-C--:B------:R-:W-:Y:S01]  /*74f0*/  IMAD R8, R157, R154.reuse, R8 ;  /* 0x0000009a9d087224 */ /* 0x080fe200078e0208 */
[----:B------:R-:W-:Y:S01]  /*7500*/  SHF.L.U32 R231, R175, 0x8, RZ ;  /* 0x00000008afe77819 */ /* 0x000fe200000006ff */
[-C--:B------:R-:W-:Y:S01]  /*7510*/  IMAD R9, R159, R154.reuse, R9 ;  /* 0x0000009a9f097224 */ /* 0x080fe200078e0209 */
[----:B------:R-:W-:Y:S01]  /*7520*/  SHF.R.S32.HI R174, RZ, 0x18, R175 ;  /* 0x00000018ffae7819 */ /* 0x000fe200000114af */
[----:B------:R-:W-:Y:S01]  /*7530*/  IMAD R10, R161, R154, R10 ;  /* 0x0000009aa10a7224 */ /* 0x000fe200078e020a */
        /* <DEDUP_REMOVED lines=11> */
[----:B------:R-:W-:Y:S01]  /*75f0*/  IMAD R140, R152, R34, RZ ;  /* 0x00000022988c7224 */ /* 0x000fe200078e02ff */
[----:B------:R-:W-:Y:S01]  /*7600*/  SHF.R.S32.HI R176, RZ, 0x18, R177 ;  /* 0x00000018ffb07819 */ /* 0x000fe200000114b1 */
[----:B------:R-:W-:Y:S01]  /*7610*/  IMAD.MOV.U32 R35, RZ, RZ, R150 ;  /* 0x000000ffff237224 */ /* 0x000fe200078e0096 */
        /* <DEDUP_REMOVED lines=35> */
[----:B------:R-:W-:Y:S01]  /*7850*/  IMAD R103, R152, R103, RZ ;  /* 0x0000006798677224 */ /* 0x000fe200078e02ff */
[C---:B------:R-:W-:Y:S01]  /*7860*/  SHF.L.U32 R209, R183.reuse, 0x10, RZ ;  /* 0x00000010b7d17819 */ /* 0x040fe200000006ff */
[----:B------:R-:W-:Y:S01]  /*7870*/  IMAD.SHL.U32 R248, R194, 0x100, RZ ;  /* 0x00000100c2f87824 */ /* 0x000fe200078e00ff */
[----:B------:R-:W-:Y:S01]  /*7880*/  SHF.L.U32 R207, R183, 0x8, RZ ;  /* 0x00000008b7cf7819 */ /* 0x000fe200000006ff */
[C---:B------:R-:W-:Y:S01]  /*7890*/  IMAD R108, R152.reuse, R108, RZ ;  /* 0x0000006c986c7224 */ /* 0x040fe200078e02ff */
[----:B------:R-:W-:Y:S01]  /*78a0*/  SHF.R.S32.HI R182, RZ, 0x18, R183 ;  /* 0x00000018ffb67819 */ /* 0x000fe200000114b7 */
[----:B------:R-:W-:Y:S01]  /*78b0*/  IMAD.MOV.U32 R183, RZ, RZ, R131 ;  /* 0x000000ffffb77224 */ /* 0x000fe200078e0083 */
[----:B-1----:R-:W-:Y:S01]  /*78c0*/  MOV R106, R228 ;  /* 0x000000e4006a7202 */ /* 0x002fe20000000f00 */
[----:B------:R-:W-:Y:S01]  /*78d0*/  IMAD R131, R152, R25, RZ ;  /* 0x0000001998837224 */ /* 0x000fe200078e02ff */
[----:B------:R-:W-:Y:S01]  /*78e0*/  MOV R107, R226 ;  /* 0x000000e2006b7202 */ /* 0x000fe20000000f00 */
[----:B------:R-:W-:Y:S01]  /*78f0*/  IMAD.U32 R226, R196, 0x10000, RZ ;  /* 0x00010000c4e27824 */ /* 0x000fe200078e00ff */
[----:B------:R-:W-:Y:S01]  /*7900*/  MOV R159, R215 ;  /* 0x000000d7009f7202 */ /* 0x000fe20000000f00 */
[C---:B------:R-:W-:Y:S01]  /*7910*/  IMAD R109, R152.reuse, R109, RZ ;  /* 0x0000006d986d7224 */ /* 0x040fe200078e02ff */
[----:B------:R-:W-:Y:S01]  /*7920*/  MOV R161, R212 ;  /* 0x000000d400a17202 */ /* 0x000fe20000000f00 */
[----:B------:R-:W-:Y:S01]  /*7930*/  IMAD R110, R152, R110, RZ ;  /* 0x0000006e986e7224 */ /* 0x000fe200078e02ff */
[----:B------:R-:W-:Y:S01]  /*7940*/  PRMT R228, R196, 0x8880, RZ ;  /* 0x00008880c4e47816 */ /* 0x000fe200000000ff */
[----:B------:R-:W-:Y:S01]  /*7950*/  IMAD.MOV.U32 R32, RZ, RZ, R159 ;  /* 0x000000ffff207224 */ /* 0x000fe200078e009f */
[----:B------:R-:W-:Y:S01]  /*7960*/  SHF.R.S32.HI R155, RZ, 0x18, R196 ;  /* 0x00000018ff9b7819 */ /* 0x000fe200000114c4 */
        /* <DEDUP_REMOVED lines=13> */
[----:B------:R-:W-:Y:S01]  /*7a40*/  PRMT R198, R199, 0x8880, RZ ;  /* 0x00008880c7c67816 */ /* 0x000fe200000000ff */
[C---:B------:R-:W-:Y:S01]  /*7a50*/  IMAD R118, R152.reuse, R118, RZ ;  /* 0x0000007698767224 */ /* 0x040fe200078e02ff */
[----:B------:R-:W-:Y:S01]  /*7a60*/  SHF.R.S32.HI R158, RZ, 0x18, R199 ;  /* 0x00000018ff9e7819 */ /* 0x000fe200000114c7 */
[C---:B------:R-:W-:Y:S01]  /*7a70*/  IMAD R119, R152.reuse, R119, RZ ;  /* 0x0000007798777224 */ /* 0x040fe200078e02ff */
[----:B------:R-:W-:Y:S01]  /*7a80*/  MOV R25, R132 ;  /* 0x0000008400197202 */ /* 0x000fe20000000f00 */
[C---:B------:R-:W-:Y:S01]  /*7a90*/  IMAD R132, R152.reuse, R26, RZ ;  /* 0x0000001a98847224 */ /* 0x040fe200078e02ff */
[----:B------:R-:W-:Y:S01]  /*7aa0*/  SHF.R.S32.HI R29, RZ, 0x18, R241 ;  /* 0x00000018ff1d7819 */ /* 0x000fe200000114f1 */
[C---:B------:R-:W-:Y:S01]  /*7ab0*/  IMAD R56, R152.reuse, R56, RZ ;  /* 0x0000003898387224 */ /* 0x040fe200078e02ff */
[----:B------:R-:W-:Y:S01]  /*7ac0*/  I2IP.S8.S32.SAT R26, R5, R4, RZ ;  /* 0x00000004051a7239 */ /* 0x000fe200000014ff */
[C---:B------:R-:W-:Y:S01]  /*7ad0*/  IMAD R57, R152.reuse, R57, RZ ;  /* 0x0000003998397224 */ /* 0x040fe200078e02ff */
[----:B------:R-:W-:Y:S01]  /*7ae0*/  MOV R30, R137 ;  /* 0x00000089001e7202 */ /* 0x000fe20000000f00 */
[C---:B------:R-:W-:Y:S01]  /*7af0*/  IMAD R137, R152.reuse, R31, RZ ;  /* 0x0000001f98897224 */ /* 0x040fe200078e02ff */
[----:B------:R-:W-:Y:S01]  /*7b00*/  I2IP.S8.S32.SAT R28, R9, R8, RZ ;  /* 0x00000008091c7239 */ /* 0x000fe200000014ff */
[C---:B------:R-:W-:Y:S01]  /*7b10*/  IMAD R58, R152.reuse, R58, RZ ;  /* 0x0000003a983a7224 */ /* 0x040fe200078e02ff */
[----:B------:R-:W-:Y:S01]  /*7b20*/  MOV R8, R149 ;  /* 0x0000009500087202 */ /* 0x000fe20000000f00 */
        /* <DEDUP_REMOVED lines=8> */
[----:B------:R-:W-:Y:S01]  /*7bb0*/  IMAD R63, R152, R63, RZ ;  /* 0x0000003f983f7224 */ /* 0x000fe200078e02ff */
[----:B------:R-:W-:Y:S01]  /*7bc0*/  MOV R30, R148 ;  /* 0x00000094001e7202 */ /* 0x000fe20000000f00 */
[----:B------:R-:W-:Y:S01]  /*7bd0*/  IMAD.SHL.U32 R148, R192, 0x100, RZ ;  /* 0x00000100c0947824 */ /* 0x000fe200078e00ff */
[----:B------:R-:W-:Y:S01]  /*7be0*/  SHF.R.S32.HI R161, RZ, 0x18, R194 ;  /* 0x00000018ffa17819 */ /* 0x000fe200000114c2 */
[C---:B------:R-:W-:Y:S01]  /*7bf0*/  IMAD R64, R152.reuse, R64, RZ ;  /* 0x0000004098407224 */ /* 0x040fe200078e02ff */
[----:B------:R-:W-:Y:S01]  /*7c00*/  SHF.L.U32 R145, R193, 0x10, RZ ;  /* 0x00000010c1917819 */ /* 0x000fe200000006ff */
        /* <DEDUP_REMOVED lines=9> */
[----:B------:R1:W-:Y:S01]  /*7ca0*/  STL.64 [R1+0x8], R104 ;  /* 0x0000086801007387 */ /* 0x0003e20000100a00 */
[----:B------:R-:W2:Y:S01]  /*7cb0*/  S2UR UR5, SR_CgaCtaId ;  /* 0x00000000000579c3 */ /* 0x000ea20000008800 */
[C---:B------:R-:W-:Y:S01]  /*7cc0*/  IMAD R70, R152.reuse, R70, RZ ;  /* 0x0000004698467224 */ /* 0x040fe200078e02ff */
[----:B------:R-:W-:Y:S01]  /*7cd0*/  BSSY.RECONVERGENT B0, `(.L_x_115) ;  /* 0x000021e000007945 */ /* 0x000fe20003800200 */
[C---:B------:R-:W-:Y:S02]  /*7ce0*/  IMAD R72, R152.reuse, R72, RZ ;  /* 0x0000004898487224 */ /* 0x040fe400078e02ff */
        /* <DEDUP_REMOVED lines=10> */
[----:B------:R-:W-:Y:S01]  /*7d90*/  IMAD R41, R152, R41, RZ ;  /* 0x0000002998297224 */ /* 0x000fe200078e02ff */
[----:B-1----:R-:W-:Y:S01]  /*7da0*/  MOV R105, R224 ;  /* 0x000000e000697202 */ /* 0x002fe20000000f00 */
[----:B------:R-:W-:Y:S01]  /*7db0*/  IMAD.MOV.U32 R104, RZ, RZ, R218 ;  /* 0x000000ffff687224 */ /* 0x000fe200078e00da */
[----:B------:R-:W-:Y:S01]  /*7dc0*/  SHF.L.U32 R224, R196, 0x8, RZ ;  /* 0x00000008c4e07819 */ /* 0x000fe200000006ff */
[C---:B------:R-:W-:Y:S01]  /*7dd0*/  IMAD R44, R152.reuse, R44, RZ ;  /* 0x0000002c982c7224 */ /* 0x040fe200078e02ff */
[----:B------:R-:W-:Y:S01]  /*7de0*/  PRMT R218, R197, 0x8880, RZ ;  /* 0x00008880c5da7816 */ /* 0x000fe200000000ff */
[C---:B------:R-:W-:Y:S01]  /*7df0*/  IMAD R45, R152.reuse, R45, RZ ;  /* 0x0000002d982d7224 */ /* 0x040fe200078e02ff */
[C---:B------:R-:W-:Y:S01]  /*7e00*/  SHF.L.U32 R197, R199.reuse, 0x10, RZ ;  /* 0x00000010c7c57819 */ /* 0x040fe200000006ff */
[C---:B------:R-:W-:Y:S01]  /*7e10*/  IMAD R48, R152.reuse, R48, RZ ;  /* 0x0000003098307224 */ /* 0x040fe200078e02ff */
[----:B------:R-:W-:Y:S01]  /*7e20*/  SHF.L.U32 R196, R199, 0x8, RZ ;  /* 0x00000008c7c47819 */ /* 0x000fe200000006ff */
[----:B------:R-:W-:Y:S01]  /*7e30*/  IMAD.MOV.U32 R199, RZ, RZ, R130 ;  /* 0x000000ffffc77224 */ /* 0x000fe200078e0082 */
[----:B------:R-:W-:Y:S01]  /*7e40*/  MOV R5, R104 ;  /* 0x0000006800057202 */ /* 0x000fe20000000f00 */
[C---:B------:R-:W-:Y:S01]  /*7e50*/  IMAD R130, R152.reuse, R24, RZ ;  /* 0x0000001898827224 */ /* 0x040fe200078e02ff */
[----:B------:R-:W-:Y:S01]  /*7e60*/  SHF.R.S32.HI R24, RZ, 0x18, R251 ;  /* 0x00000018ff187819 */ /* 0x000fe200000114fb */
[C---:B------:R-:W-:Y:S01]  /*7e70*/  IMAD R49, R152.reuse, R49, RZ ;  /* 0x0000003198317224 */ /* 0x040fe200078e02ff */
[----:B------:R-:W-:Y:S01]  /*7e80*/  MOV R251, R25 ;  /* 0x0000001900fb7202 */ /* 0x000fe20000000f00 */
[----:B------:R-:W-:Y:S01]  /*7e90*/  IMAD R52, R152, R52, RZ ;  /* 0x0000003498347224 */ /* 0x000fe200078e02ff */
[----:B------:R-:W-:Y:S01]  /*7ea0*/  SHF.R.S32.HI R25, RZ, 0x18, R250 ;  /* 0x00000018ff197819 */ /* 0x000fe200000114fa */
[----:B------:R-:W-:Y:S01]  /*7eb0*/  IMAD R11, R24, R154, R11 ;  /* 0x0000009a180b7224 */ /* 0x000fe200078e020b */
[----:B------:R-:W-:Y:S01]  /*7ec0*/  SHF.R.S32.HI R24, RZ, 0x18, R242 ;  /* 0x00000018ff187819 */ /* 0x000fe200000114f2 */
[----:B------:R-:W-:Y:S01]  /*7ed0*/  IMAD R53, R152, R53, RZ ;  /* 0x0000003598357224 */ /* 0x000fe200078e02ff */
[----:B------:R-:W-:Y:S01]  /*7ee0*/  I2IP.S8.S32.SAT R104, R3, R0, R26 ;  /* 0x0000000003687239 */ /* 0x000fe2000000141a */
[----:B------:R-:W-:Y:S01]  /*7ef0*/  IMAD R12, R25, R154, R12 ;  /* 0x0000009a190c7224 */ /* 0x000fe200078e020c */
[----:B------:R-:W-:Y:S01]  /*7f00*/  MOV R25, R144 ;  /* 0x0000009000197202 */ /* 0x000fe20000000f00 */
[-C--:B------:R-:W-:Y:S01]  /*7f10*/  IMAD R13, R160, R154.reuse, R13 ;  /* 0x0000009aa00d7224 */ /* 0x080fe200078e020d */
[----:B------:R-:W-:Y:S01]  /*7f20*/  MOV R4, R105 ;  /* 0x0000006900047202 */ /* 0x000fe20000000f00 */
[-C--:B------:R-:W-:Y:S01]  /*7f30*/  IMAD R14, R27, R154.reuse, R14 ;  /* 0x0000009a1b0e7224 */ /* 0x080fe200078e020e */
[----:B------:R-:W-:Y:S01]  /*7f40*/  SHF.R.S32.HI R27, RZ, 0x18, R142 ;  /* 0x00000018ff1b7819 */ /* 0x000fe2000001148e */
[----:B------:R-:W-:Y:S01]  /*7f50*/  IMAD R15, R24, R154, R15 ;  /* 0x0000009a180f7224 */ /* 0x000fe200078e020f */
[----:B------:R-:W-:Y:S01]  /*7f60*/  SHF.R.S32.HI R24, RZ, 0x18, R143 ;  /* 0x00000018ff187819 */ /* 0x000fe2000001148f */
[----:B------:R-:W1:Y:S01]  /*7f70*/  S2R R142, SR_TID.X ;  /* 0x00000000008e7919 */ /* 0x000e620000002100 */
[----:B------:R-:W-:Y:S01]  /*7f80*/  I2IP.S8.S32.SAT R105, R7, R6, R28 ;  /* 0x0000000607697239 */ /* 0x000fe2000000141c */
[----:B------:R-:W-:Y:S01]  /*7f90*/  IMAD R16, R29, R154, R16 ;  /* 0x0000009a1d107224 */ /* 0x000fe200078e0210 */
[----:B------:R-:W-:Y:S01]  /*7fa0*/  MOV R29, R252 ;  /* 0x000000fc001d7202 */ /* 0x000fe20000000f00 */
[-C--:B------:R-:W-:Y:S01]  /*7fb0*/  IMAD R17, R162, R154.reuse, R17 ;  /* 0x0000009aa2117224 */ /* 0x080fe200078e0211 */
[----:B------:R-:W-:Y:S01]  /*7fc0*/  MOV R6, R241 ;  /* 0x000000f100067202 */ /* 0x000fe20000000f00 */
[-C--:B------:R-:W-:Y:S01]  /*7fd0*/  IMAD R18, R25, R154.reuse, R18 ;  /* 0x0000009a19127224 */ /* 0x080fe200078e0212 */
[----:B------:R-:W-:Y:S01]  /*7fe0*/  SHF.R.S32.HI R25, RZ, 0x18, R247 ;  /* 0x00000018ff197819 */ /* 0x000fe200000114f7 */
[-C--:B------:R-:W-:Y:S01]  /*7ff0*/  IMAD R19, R24, R154.reuse, R19 ;  /* 0x0000009a18137224 */ /* 0x080fe200078e0213 */
[----:B------:R-:W-:Y:S01]  /*8000*/  SHF.R.S32.HI R24, RZ, 0x18, R249 ;  /* 0x00000018ff187819 */ /* 0x000fe200000114f9 */
[----:B------:R-:W-:Y:S01]  /*8010*/  IMAD R20, R27, R154, R20 ;  /* 0x0000009a1b147224 */ /* 0x000fe200078e0214 */
[----:B------:R-:W-:Y:S01]  /*8020*/  I2IP.S8.S32.SAT R27, R17, R16, RZ ;  /* 0x00000010111b7239 */ /* 0x000fe200000014ff */
[----:B------:R-:W-:Y:S01]  /*8030*/  IMAD R21, R163, R154, R21 ;  /* 0x0000009aa3157224 */ /* 0x000fe200078e0215 */
[----:B------:R-:W-:Y:S01]  /*8040*/  I2IP.S8.S32.SAT R26, R13, R12, RZ ;  /* 0x0000000c0d1a7239 */ /* 0x000fe200000014ff */
[----:B------:R-:W-:Y:S01]  /*8050*/  IMAD R22, R29, R154, R22 ;  /* 0x0000009a1d167224 */ /* 0x000fe200078e0216 */
[----:B------:R-:W-:Y:S01]  /*8060*/  MOV R13, R146 ;  /* 0x00000092000d7202 */ /* 0x000fe20000000f00 */
[-C--:B------:R-:W-:Y:S01]  /*8070*/  IMAD R23, R24, R154.reuse, R23 ;  /* 0x0000009a18177224 */ /* 0x080fe200078e0217 */
[----:B------:R-:W-:Y:S01]  /*8080*/  MOV R29, R251 ;  /* 0x000000fb001d7202 */ /* 0x000fe20000000f00 */
[----:B------:R-:W-:Y:S01]  /*8090*/  IMAD R120, R25, R154, R120 ;  /* 0x0000009a19787224 */ /* 0x000fe200078e0278 */
[----:B------:R-:W-:Y:S01]  /*80a0*/  I2IP.S8.S32.SAT R106, R11, R10, R26 ;  /* 0x0000000a0b6a7239 */ /* 0x000fe2000000141a */
[----:B------:R-:W-:Y:S01]  /*80b0*/  IMAD R121, R164, R154, R121 ;  /* 0x0000009aa4797224 */ /* 0x000fe200078e0279 */
[----:B------:R-:W-:Y:S01]  /*80c0*/  SHF.R.S32.HI R29, RZ, 0x18, R29 ;  /* 0x00000018ff1d7819 */ /* 0x000fe2000001141d */
[----:B------:R-:W-:Y:S01]  /*80d0*/  IMAD.MOV.U32 R28, RZ, RZ, R183 ;  /* 0x000000ffff1c7224 */ /* 0x000fe200078e00b7 */
[----:B------:R-:W-:Y:S01]  /*80e0*/  MOV R31, R199 ;  /* 0x000000c7001f7202 */ /* 0x000fe20000000f00 */
[----:B------:R-:W-:Y:S01]  /*80f0*/  IMAD.MOV.U32 R144, RZ, RZ, R147 ;  /* 0x000000ffff907224 */ /* 0x000fe200078e0093 */
[----:B------:R-:W-:Y:S01]  /*8100*/  I2IP.S8.S32.SAT R26, R21, R20, RZ ;  /* 0x00000014151a7239 */ /* 0x000fe200000014ff */
[----:B------:R-:W-:Y:S01]  /*8110*/  IMAD.U32 R249, R185, 0x10000, RZ ;  /* 0x00010000b9f97824 */ /* 0x000fe200078e00ff */
[----:B------:R-:W-:Y:S01]  /*8120*/  PRMT R252, R194, 0x8880, RZ ;  /* 0x00008880c2fc7816 */ /* 0x000fe200000000ff */
[C---:B------:R-:W-:Y:S01]  /*8130*/  IMAD R71, R152.reuse, R71, RZ ;  /* 0x0000004798477224 */ /* 0x040fe200078e02ff */
[----:B------:R-:W-:Y:S01]  /*8140*/  MOV R12, R144 ;  /* 0x00000090000c7202 */ /* 0x000fe20000000f00 */
[----:B------:R-:W-:Y:S01]  /*8150*/  IMAD R74, R152, R74, RZ ;  /* 0x0000004a984a7224 */ /* 0x000fe200078e02ff */
[----:B------:R-:W-:Y:S01]  /*8160*/  SHF.L.U32 R250, R194, 0x10, RZ ;  /* 0x00000010c2fa7819 */ /* 0x000fe200000006ff */
[C---:B-1----:R-:W-:Y:S01]  /*8170*/  IMAD.SHL.U32 R24, R142.reuse, 0x4, RZ ;  /* 0x000000048e187824 */ /* 0x042fe200078e00ff */
[----:B------:R-:W-:Y:S01]  /*8180*/  SHF.L.U32 R0, R142, 0x5, RZ ;  /* 0x000000058e007819 */ /* 0x000fe200000006ff */
[C---:B------:R-:W-:Y:S01]  /*8190*/  IMAD R75, R152.reuse, R75, RZ ;  /* 0x0000004b984b7224 */ /* 0x040fe200078e02ff */
[C---:B------:R-:W-:Y:S01]  /*81a0*/  PRMT R147, R193.reuse, 0x8880, RZ ;  /* 0x00008880c1937816 */ /* 0x040fe200000000ff */
[----:B------:R-:W-:Y:S01]  /*81b0*/  IMAD R78, R152, R78, RZ ;  /* 0x0000004e984e7224 */ /* 0x000fe200078e02ff */
[----:B------:R-:W-:Y:S01]  /*81c0*/  LOP3.LUT R25, R0, 0x80, RZ, 0xc0, !PT ;  /* 0x0000008000197812 */ /* 0x000fe200078ec0ff */
[C---:B------:R-:W-:Y:S01]  /*81d0*/  IMAD R79, R152.reuse, R79, RZ ;  /* 0x0000004f984f7224 */ /* 0x040fe200078e02ff */
[----:B------:R-:W-:Y:S01]  /*81e0*/  SHF.L.U32 R143, R193, 0x8, RZ ;  /* 0x00000008c18f7819 */ /* 0x000fe200000006ff */
[C---:B------:R-:W-:Y:S01]  /*81f0*/  IMAD R82, R152.reuse, R82, RZ ;  /* 0x0000005298527224 */ /* 0x040fe200078e02ff */
[----:B------:R-:W-:Y:S01]  /*8200*/  LOP3.LUT R3, R25, 0x10, R24, 0xf8, !PT ;  /* 0x0000001019037812 */ /* 0x000fe200078ef818 */
[C---:B------:R-:W-:Y:S01]  /*8210*/  IMAD R83, R152.reuse, R83, RZ ;  /* 0x0000005398537224 */ /* 0x040fe200078e02ff */
[----:B------:R-:W-:Y:S01]  /*8220*/  MOV R25, R8 ;  /* 0x0000000800197202 */ /* 0x000fe20000000f00 */
[C---:B------:R-:W-:Y:S01]  /*8230*/  IMAD R86, R152.reuse, R86, RZ ;  /* 0x0000005698567224 */ /* 0x040fe200078e02ff */
[----:B------:R-:W-:Y:S01]  /*8240*/  SHF.R.S32.HI R24, RZ, 0x18, R5 ;  /* 0x00000018ff187819 */ /* 0x000fe20000011405 */
[----:B------:R-:W-:Y:S01]  /*8250*/  IMAD R87, R152, R87, RZ ;  /* 0x0000005798577224 */ /* 0x000fe200078e02ff */
[----:B------:R-:W-:Y:S01]  /*8260*/  MOV R8, R35 ;  /* 0x0000002300087202 */ /* 0x000fe20000000f00 */
[-C--:B------:R-:W-:Y:S01]  /*8270*/  IMAD R122, R25, R154.reuse, R122 ;  /* 0x0000009a197a7224 */ /* 0x080fe200078e027a */
[----:B------:R-:W-:Y:S01]  /*8280*/  SHF.R.S32.HI R25, RZ, 0x18, R6 ;  /* 0x00000018ff197819 */ /* 0x000fe20000011406 */
[----:B------:R-:W-:Y:S01]  /*8290*/  IMAD.MOV.U32 R35, RZ, RZ, R34 ;  /* 0x000000ffff237224 */ /* 0x000fe200078e0022 */
[----:B------:R-:W-:Y:S01]  /*82a0*/  MOV R34, R107 ;  /* 0x0000006b00227202 */ /* 0x000fe20000000f00 */
[----:B------:R-:W-:Y:S01]  /*82b0*/  IMAD R123, R24, R154, R123 ;  /* 0x0000009a187b7224 */ /* 0x000fe200078e027b */
[----:B------:R-:W-:Y:S01]  /*82c0*/  I2IP.S8.S32.SAT R107, R15, R14, R27 ;  /* 0x0000000e0f6b7239 */ /* 0x000fe2000000141b */
[----:B------:R-:W-:Y:S01]  /*82d0*/  IMAD R124, R25, R154, R124 ;  /* 0x0000009a197c7224 */ /* 0x000fe200078e027c */
[----:B------:R-:W-:Y:S01]  /*82e0*/  MOV R27, R28 ;  /* 0x0000001c001b7202 */ /* 0x000fe20000000f00 */
[----:B------:R-:W-:Y:S01]  /*82f0*/  IMAD R125, R165, R154, R125 ;  /* 0x0000009aa57d7224 */ /* 0x000fe200078e027d */
[----:B------:R-:W-:Y:S01]  /*8300*/  SHF.R.S32.HI R24, RZ, 0x18, R13 ;  /* 0x00000018ff187819 */ /* 0x000fe2000001140d */
[----:B------:R-:W-:Y:S01]  /*8310*/  IMAD R38, R152, R38, RZ ;  /* 0x0000002698267224 */ /* 0x000fe200078e02ff */
[----:B------:R-:W-:Y:S01]  /*8320*/  MOV R25, R4 ;  /* 0x0000000400197202 */ /* 0x000fe20000000f00 */
[----:B------:R-:W-:Y:S01]  /*8330*/  IMAD R126, R27, R154, R126 ;  /* 0x0000009a1b7e7224 */ /* 0x000fe200078e027e */
[----:B------:R-:W-:Y:S01]  /*8340*/  I2IP.S8.S32.SAT R5, R19, R18, R26 ;  /* 0x0000001213057239 */ /* 0x000fe2000000141a */
[-C--:B------:R-:W-:Y:S01]  /*8350*/  IMAD R127, R24, R154.reuse, R127 ;  /* 0x0000009a187f7224 */ /* 0x080fe200078e027f */
[----:B------:R-:W-:Y:S01]  /*8360*/  SHF.R.S32.HI R24, RZ, 0x18, R12 ;  /* 0x00000018ff187819 */ /* 0x000fe2000001140c */
[-C--:B------:R-:W-:Y:S01]  /*8370*/  IMAD R128, R29, R154.reuse, R128 ;  /* 0x0000009a1d807224 */ /* 0x080fe200078e0280 */
[----:B------:R-:W-:Y:S01]  /*8380*/  SHF.R.S32.HI R29, RZ, 0x18, R34 ;  /* 0x00000018ff1d7819 */ /* 0x000fe20000011422 */
[----:B------:R-:W-:Y:S01]  /*8390*/  IMAD R129, R166, R154, R129 ;  /* 0x0000009aa6817224 */ /* 0x000fe200078e0281 */
[----:B------:R-:W-:Y:S01]  /*83a0*/  I2IP.S8.S32.SAT R26, R121, R120, RZ ;  /* 0x00000078791a7239 */ /* 0x000fe200000014ff */
[-C--:B------:R-:W-:Y:S01]  /*83b0*/  IMAD R88, R25, R154.reuse, R88 ;  /* 0x0000009a19587224 */ /* 0x080fe200078e0258 */
[----:B------:R-:W-:Y:S01]  /*83c0*/  SHF.R.S32.HI R25, RZ, 0x18, R9 ;  /* 0x00000018ff197819 */ /* 0x000fe20000011409 */
[----:B------:R-:W-:Y:S01]  /*83d0*/  IMAD R89, R24, R154, R89 ;  /* 0x0000009a18597224 */ /* 0x000fe200078e0259 */
[----:B------:R-:W-:Y:S01]  /*83e0*/  SHF.R.S32.HI R24, RZ, 0x18, R35 ;  /* 0x00000018ff187819 */ /* 0x000fe20000011423 */
[----:B------:R-:W-:Y:S01]  /*83f0*/  IMAD.MOV.U32 R27, RZ, RZ, R8 ;  /* 0x000000ffff1b7224 */ /* 0x000fe200078e0008 */
[----:B------:R-:W-:Y:S01]  /*8400*/  I2IP.S8.S32.SAT R4, R23, R22, R26 ;  /* 0x0000001617047239 */ /* 0x000fe2000000141a */
[-C--:B------:R-:W-:Y:S01]  /*8410*/  IMAD R90, R25, R154.reuse, R90 ;  /* 0x0000009a195a7224 */ /* 0x080fe200078e025a */
[----:B------:R-:W-:Y:S01]  /*8420*/  MOV R25, R33 ;  /* 0x0000002100197202 */ /* 0x000fe20000000f00 */
[----:B------:R-:W-:Y:S01]  /*8430*/  IMAD R91, R167, R154, R91 ;  /* 0x0000009aa75b7224 */ /* 0x000fe200078e025b */
[----:B------:R-:W-:Y:S01]  /*8440*/  I2IP.S8.S32.SAT R26, R125, R124, RZ ;  /* 0x0000007c7d1a7239 */ /* 0x000fe200000014ff */
[-C--:B------:R-:W-:Y:S01]  /*8450*/  IMAD R92, R27, R154.reuse, R92 ;  /* 0x0000009a1b5c7224 */ /* 0x080fe200078e025c */
[----:B------:R-:W-:Y:S01]  /*8460*/  SHF.R.S32.HI R27, RZ, 0x18, R31 ;  /* 0x00000018ff1b7819 */ /* 0x000fe2000001141f */
[-C--:B------:R-:W-:Y:S01]  /*8470*/  IMAD R93, R24, R154.reuse, R93 ;  /* 0x0000009a185d7224 */ /* 0x080fe200078e025d */
[----:B------:R-:W-:Y:S01]  /*8480*/  SHF.R.S32.HI R24, RZ, 0x18, R32 ;  /* 0x00000018ff187819 */ /* 0x000fe20000011420 */
[----:B------:R-:W-:Y:S01]  /*8490*/  IMAD R94, R29, R154, R94 ;  /* 0x0000009a1d5e7224 */ /* 0x000fe200078e025e */
[----:B------:R-:W-:Y:S01]  /*84a0*/  I2IP.S8.S32.SAT R28, R129, R128, RZ ;  /* 0x00000080811c7239 */ /* 0x000fe200000014ff */
[----:B------:R-:W-:Y:S01]  /*84b0*/  IMAD R95, R168, R154, R95 ;  /* 0x0000009aa85f7224 */ /* 0x000fe200078e025f */
[----:B------:R-:W-:Y:S01]  /*84c0*/  I2IP.S8.S32.SAT R122, R123, R122, R26 ;  /* 0x0000007a7b7a7239 */ /* 0x000fe2000000141a */
[-C--:B------:R-:W-:Y:S01]  /*84d0*/  IMAD R96, R25, R154.reuse, R96 ;  /* 0x0000009a19607224 */ /* 0x080fe200078e0260 */
[----:B------:R-:W-:Y:S01]  /*84e0*/  MOV R120, R5 ;  /* 0x0000000500787202 */ /* 0x000fe20000000f00 */
[-C--:B------:R-:W-:Y:S01]  /*84f0*/  IMAD R97, R24, R154.reuse, R97 ;  /* 0x0000009a18617224 */ /* 0x080fe200078e0261 */
[----:B------:R-:W-:Y:S01]  /*8500*/  SHF.R.S32.HI R24, RZ, 0x18, R153 ;  /* 0x00000018ff187819 */ /* 0x000fe20000011499 */
[----:B------:R-:W-:Y:S01]  /*8510*/  IMAD R98, R27, R154, R98 ;  /* 0x0000009a1b627224 */ /* 0x000fe200078e0262 */
[----:B------:R-:W-:Y:S01]  /*8520*/  MOV R121, R4 ;  /* 0x0000000400797202 */ /* 0x000fe20000000f00 */
[----:B------:R-:W-:Y:S01]  /*8530*/  IMAD.MOV.U32 R25, RZ, RZ, R30 ;  /* 0x000000ffff197224 */ /* 0x000fe200078e001e */
[----:B------:R-:W-:Y:S01]  /*8540*/  I2IP.S8.S32.SAT R123, R127, R126, R28 ;  /* 0x0000007e7f7b7239 */ /* 0x000fe2000000141c */
[----:B------:R-:W-:Y:S01]  /*8550*/  IMAD R99, R169, R154, R99 ;  /* 0x0000009aa9637224 */ /* 0x000fe200078e0263 */
[----:B------:R-:W-:Y:S01]  /*8560*/  I2IP.S8.S32.SAT R90, R91, R90, RZ ;  /* 0x0000005a5b5a7239 */ /* 0x000fe200000014ff */
[-C--:B------:R-:W-:Y:S01]  /*8570*/  IMAD R100, R25, R154.reuse, R100 ;  /* 0x0000009a19647224 */ /* 0x080fe200078e0264 */
[----:B------:R-:W-:Y:S01]  /*8580*/  SHF.R.S32.HI R160, RZ, 0x18, R193 ;  /* 0x00000018ffa07819 */ /* 0x000fe200000114c1 */
[----:B------:R-:W-:Y:S01]  /*8590*/  IMAD R101, R24, R154, R101 ;  /* 0x0000009a18657224 */ /* 0x000fe200078e0265 */
[----:B------:R-:W-:Y:S01]  /*85a0*/  I2IP.S8.S32.SAT R124, R89, R88, R90 ;  /* 0x00000058597c7239 */ /* 0x000fe2000000145a */
[----:B------:R-:W1:Y:S01]  /*85b0*/  LDTM.x32 R4, tmem[UR4+0x80] ;  /* 0x00008004000479ee */ /* 0x000e6200082c0000 */
[----:B------:R-:W-:Y:S01]  /*85c0*/  SHF.R.S32.HI R89, RZ, 0x18, R151 ;  /* 0x00000018ff597819 */ /* 0x000fe20000011497 */
[----:B------:R-:W-:Y:S01]  /*85d0*/  UMOV UR4, 0x400 ;  /* 0x0000040000047882 */ /* 0x000fe20000000000 */
[C---:B------:R-:W-:Y:S01]  /*85e0*/  PRMT R242, R195.reuse, 0x8880, RZ ;  /* 0x00008880c3f27816 */ /* 0x040fe200000000ff */
[----:B--2---:R-:W-:Y:S01]  /*85f0*/  ULEA UR4, UR5, UR4, 0x18 ;  /* 0x0000000405047291 */ /* 0x004fe2000f8ec0ff */
[C---:B------:R-:W-:Y:S01]  /*8600*/  SHF.L.U32 R199, R195.reuse, 0x10, RZ ;  /* 0x00000010c3c77819 */ /* 0x040fe200000006ff */
[----:B------:R-:W-:Y:S01]  /*8610*/  NOP ;  /* 0x0000000000007918 */ /* 0x000fe20000000000 */
[----:B------:R-:W-:Y:S01]  /*8620*/  SHF.L.U32 R194, R195, 0x8, RZ ;  /* 0x00000008c3c27819 */ /* 0x000fe200000006ff */
[----:B------:R-:W-:Y:S01]  /*8630*/  ULEA UR5, UR43, UR4, 0x3 ;  /* 0x000000042b057291 */ /* 0x000fe2000f8e18ff */
[----:B------:R-:W-:Y:S01]  /*8640*/  SHF.R.S32.HI R162, RZ, 0x18, R195 ;  /* 0x00000018ffa27819 */ /* 0x000fe200000114c3 */
[-C--:B------:R-:W-:Y:S01]  /*8650*/  IMAD R102, R89, R154.reuse, R102 ;  /* 0x0000009a59667224 */ /* 0x080fe200078e0266 */
[C---:B------:R-:W-:Y:S01]  /*8660*/  PRMT R146, R184.reuse, 0x8880, RZ ;  /* 0x00008880b8927816 */ /* 0x040fe200000000ff */
[----:B------:R-:W-:Y:S01]  /*8670*/  UIADD3 UR5, UPT, UPT, UR5, 0xc8, URZ ;  /* 0x000000c805057890 */ /* 0x000fe2000fffe0ff */
[----:B------:R-:W-:Y:S01]  /*8680*/  SHF.L.U32 R144, R184, 0x10, RZ ;  /* 0x00000010b8907819 */ /* 0x000fe200000006ff */
[----:B------:R-:W-:Y:S01]  /*8690*/  IMAD R103, R170, R154, R103 ;  /* 0x0000009aaa677224 */ /* 0x000fe200078e0267 */
[----:B------:R-:W-:Y:S01]  /*86a0*/  SHF.L.U32 R142, R184, 0x8, RZ ;  /* 0x00000008b88e7819 */ /* 0x000fe200000006ff */
[----:B------:R-:W-:Y:S01]  /*86b0*/  ULOP3.LUT UR5, UR5, 0xfefffff8, URZ, 0xc0, !UPT ;  /* 0xfefffff805057892 */ /* 0x000fe2000f8ec0ff */
[----:B------:R-:W-:Y:S01]  /*86c0*/  SHF.R.S32.HI R163, RZ, 0x18, R184 ;  /* 0x00000018ffa37819 */ /* 0x000fe200000114b8 */
[----:B------:R-:W-:Y:S01]  /*86d0*/  IMAD.SHL.U32 R167, R189, 0x100, RZ ;  /* 0x00000100bda77824 */ /* 0x000fe200078e00ff */
[C---:B------:R-:W-:Y:S01]  /*86e0*/  PRMT R251, R185.reuse, 0x8880, RZ ;  /* 0x00008880b9fb7816 */ /* 0x040fe200000000ff */
[C---:B------:R-:W-:Y:S01]  /*86f0*/  IMAD R39, R152.reuse, R39, RZ ;  /* 0x0000002798277224 */ /* 0x040fe200078e02ff */
[----:B------:R-:W-:Y:S01]  /*8700*/  SHF.L.U32 R247, R185, 0x8, RZ ;  /* 0x00000008b9f77819 */ /* 0x000fe200000006ff */
[C---:B------:R-:W-:Y:S01]  /*8710*/  IMAD R42, R152.reuse, R42, RZ ;  /* 0x0000002a982a7224 */ /* 0x040fe200078e02ff */
[----:B------:R-:W-:Y:S01]  /*8720*/  SHF.R.S32.HI R164, RZ, 0x18, R185 ;  /* 0x00000018ffa47819 */ /* 0x000fe200000114b9 */
[----:B-1----:R-:W-:Y:S01]  /*8730*/  IMAD R30, R152, R30, RZ ;  /* 0x0000001e981e7224 */ /* 0x002fe200078e02ff */
[C---:B------:R-:W-:Y:S01]  /*8740*/  PRMT R241, R186.reuse, 0x8880, RZ ;  /* 0x00008880baf17816 */ /* 0x040fe200000000ff */
[----:B------:R-:W-:Y:S01]  /*8750*/  SYNCS.ARRIVE.TRANS64.RED.A1T0 RZ, [UR5], RZ ;  /* 0x000000ffffff79a7 */ /* 0x000fe20008100405 */
[----:B------:R-:W-:Y:S01]  /*8760*/  SHF.L.U32 R195, R186, 0x10, RZ ;  /* 0x00000010bac37819 */ /* 0x000fe200000006ff */
[----:B------:R-:W-:Y:S01]  /*8770*/  IMAD R34, R152, R34, RZ ;  /* 0x0000002298227224 */ /* 0x000fe200078e02ff */
[----:B------:R-:W-:Y:S01]  /*8780*/  SHF.L.U32 R193, R186, 0x8, RZ ;  /* 0x00000008bac17819 */ /* 0x000fe200000006ff */
[C---:B------:R-:W-:Y:S01]  /*8790*/  IMAD R35, R152.reuse, R35, RZ ;  /* 0x0000002398237224 */ /* 0x040fe200078e02ff */
[----:B------:R-:W-:Y:S01]  /*87a0*/  SHF.R.S32.HI R183, RZ, 0x18, R186 ;  /* 0x00000018ffb77819 */ /* 0x000fe200000114ba */
[C---:B------:R-:W-:Y:S01]  /*87b0*/  IMAD.U32 R186, R187.reuse, 0x10000, RZ ;  /* 0x00010000bbba7824 */ /* 0x040fe200078e00ff */
        /* <DEDUP_REMOVED lines=12> */
[----:B------:R-:W-:Y:S01]  /*8880*/  LOP3.LUT R188, R3, 0xf60, R0, 0xf8, !PT ;  /* 0x00000f6003bc7812 */ /* 0x000fe200078ef800 */
[----:B------:R-:W-:Y:S01]  /*8890*/  IMAD R3, R152, R5, RZ ;  /* 0x0000000598037224 */ /* 0x000fe200078e02ff */
[----:B------:R-:W-:Y:S01]  /*88a0*/  LOP3.LUT P0, RZ, R0, 0x80, RZ, 0xc0, !PT ;  /* 0x0000008000ff7812 */ /* 0x000fe2000780c0ff */
[----:B------:R-:W-:Y:S01]  /*88b0*/  IMAD R5, R152, R9, RZ ;  /* 0x0000000998057224 */ /* 0x000fe200078e02ff */
[----:B------:R-:W-:Y:S01]  /*88c0*/  IADD3 R89, PT, PT, R188, UR4, RZ ;  /* 0x00000004bc597c10 */ /* 0x000fe2000fffe0ff */
[----:B------:R1:W-:Y:S01]  /*88d0*/  STS.128 [R188+UR4+0x5200], R104 ;  /* 0x00520068bc007988 */ /* 0x0003e20008000c04 */
[C---:B------:R-:W-:Y:S01]  /*88e0*/  PRMT R169, R189.reuse, 0x8880, RZ ;  /* 0x00008880bda97816 */ /* 0x040fe200000000ff */
[C---:B------:R-:W-:Y:S01]  /*88f0*/  IMAD R9, R152.reuse, R13, RZ ;  /* 0x0000000d98097224 */ /* 0x040fe200078e02ff */
[----:B------:R-:W-:Y:S01]  /*8900*/  SHF.L.U32 R168, R189, 0x10, RZ ;  /* 0x00000010bda87819 */ /* 0x000fe200000006ff */
[C---:B------:R-:W-:Y:S01]  /*8910*/  IMAD R0, R152.reuse, R4, RZ ;  /* 0x0000000498007224 */ /* 0x040fe200078e02ff */
[----:B------:R-:W-:Y:S01]  /*8920*/  SHF.R.S32.HI R90, RZ, 0x18, R189 ;  /* 0x00000018ff5a7819 */ /* 0x000fe200000114bd */
[C---:B------:R-:W-:Y:S01]  /*8930*/  IMAD R13, R152.reuse, R17, RZ ;  /* 0x00000011980d7224 */ /* 0x040fe200078e02ff */
[----:B------:R-:W-:Y:S01]  /*8940*/  IADD3 R189, PT, PT, R89, 0x10, RZ ;  /* 0x0000001059bd7810 */ /* 0x000fe20007ffe0ff */
[C---:B------:R-:W-:Y:S01]  /*8950*/  IMAD R4, R152.reuse, R8, RZ ;  /* 0x0000000898047224 */ /* 0x040fe200078e02ff */
[----:B------:R-:W-:Y:S01]  /*8960*/  I2IP.S8.S32.SAT R91, R99, R98, RZ ;  /* 0x00000062635b7239 */ /* 0x000fe200000014ff */
[C---:B------:R-:W-:Y:S01]  /*8970*/  IMAD R17, R152.reuse, R21, RZ ;  /* 0x0000001598117224 */ /* 0x040fe200078e02ff */
[----:B------:R-:W-:Y:S01]  /*8980*/  @P0 IADD3 R189, PT, PT, R89, -0x10, RZ ;  /* 0xfffffff059bd0810 */ /* 0x000fe20007ffe0ff */
[C---:B------:R-:W-:Y:S01]  /*8990*/  IMAD R8, R152.reuse, R12, RZ ;  /* 0x0000000c98087224 */ /* 0x040fe200078e02ff */
[----:B------:R-:W-:Y:S01]  /*89a0*/  MOV R89, R243 ;  /* 0x000000f300597202 */ /* 0x000fe20000000f00 */
[C---:B------:R-:W-:Y:S01]  /*89b0*/  IMAD R21, R152.reuse, R25, RZ ;  /* 0x0000001998157224 */ /* 0x040fe200078e02ff */
[----:B------:R-:W-:Y:S01]  /*89c0*/  I2IP.S8.S32.SAT R126, R97, R96, R91 ;  /* 0x00000060617e7239 */ /* 0x000fe2000000145b */
[C---:B------:R-:W-:Y:S01]  /*89d0*/  IMAD R12, R152.reuse, R16, RZ ;  /* 0x00000010980c7224 */ /* 0x040fe200078e02ff */
[----:B------:R-:W-:Y:S01]  /*89e0*/  SHF.R.S32.HI R91, RZ, 0x18, R239 ;  /* 0x00000018ff5b7819 */ /* 0x000fe200000114ef */
[C---:B------:R-:W-:Y:S01]  /*89f0*/  IMAD R25, R152.reuse, R29, RZ ;  /* 0x0000001d98197224 */ /* 0x040fe200078e02ff */
[----:B------:R-:W-:Y:S01]  /*8a00*/  I2IP.S8.S32.SAT R102, R103, R102, RZ ;  /* 0x0000006667667239 */ /* 0x000fe200000014ff */
[C---:B------:R-:W-:Y:S01]  /*8a10*/  IMAD R16, R152.reuse, R20, RZ ;  /* 0x0000001498107224 */ /* 0x040fe200078e02ff */
[----:B------:R-:W-:Y:S01]  /*8a20*/  I2IP.S8.S32.SAT R94, R95, R94, RZ ;  /* 0x0000005e5f5e7239 */ /* 0x000fe200000014ff */
[C---:B------:R-:W-:Y:S01]  /*8a30*/  IMAD R29, R152.reuse, R33, RZ ;  /* 0x00000021981d7224 */ /* 0x040fe200078e02ff */
[----:B------:R-:W-:Y:S01]  /*8a40*/  I2IP.S8.S32.SAT R127, R101, R100, R102 ;  /* 0x00000064657f7239 */ /* 0x000fe20000001466 */
[----:B------:R-:W-:Y:S01]  /*8a50*/  IMAD R20, R152, R24, RZ ;  /* 0x0000001898147224 */ /* 0x000fe200078e02ff */
[----:B------:R-:W-:Y:S01]  /*8a60*/  I2IP.S8.S32.SAT R125, R93, R92, R94 ;  /* 0x0000005c5d7d7239 */ /* 0x000fe2000000145e */
[----:B------:R-:W-:Y:S01]  /*8a70*/  IMAD.MOV.U32 R33, RZ, RZ, R246 ;  /* 0x000000ffff217224 */ /* 0x000fe200078e00f6 */
[----:B------:R-:W-:Y:S01]  /*8a80*/  PRMT R166, R190, 0x8880, RZ ;  /* 0x00008880bea67816 */ /* 0x000fe200000000ff */
[----:B------:R-:W-:Y:S01]  /*8a90*/  IMAD R24, R152, R28, RZ ;  /* 0x0000001c98187224 */ /* 0x000fe200078e02ff */
[----:B------:R-:W-:Y:S01]  /*8aa0*/  SHF.L.U32 R165, R190, 0x10, RZ ;  /* 0x00000010bea57819 */ /* 0x000fe200000006ff */
[----:B------:R-:W-:Y:S01]  /*8ab0*/  IMAD R28, R152, R32, RZ ;  /* 0x00000020981c7224 */ /* 0x000fe200078e02ff */
[----:B------:R-:W-:Y:S01]  /*8ac0*/  SHF.R.S32.HI R32, RZ, 0x18, R245 ;  /* 0x00000018ff207819 */ /* 0x000fe200000114f5 */
[----:B-1----:R-:W2:Y:S01]  /*8ad0*/  LDL.LU.64 R106, [R1+0x10] ;  /* 0x00001000016a7983 */ /* 0x002ea20000300a00 */
[----:B------:R-:W-:Y:S01]  /*8ae0*/  SHF.L.U32 R99, R190, 0x8, RZ ;  /* 0x00000008be637819 */ /* 0x000fe200000006ff */
[C---:B------:R-:W-:Y:S01]  /*8af0*/  IMAD R55, R152.reuse, R55, RZ ;  /* 0x0000003798377224 */ /* 0x040fe200078e02ff */
[C---:B------:R-:W-:Y:S01]  /*8b00*/  PRMT R98, R191.reuse, 0x8880, RZ ;  /* 0x00008880bf627816 */ /* 0x040fe200000000ff */
[C---:B------:R-:W-:Y:S01]  /*8b10*/  IMAD R6, R152.reuse, R6, RZ ;  /* 0x0000000698067224 */ /* 0x040fe200078e02ff */
[----:B------:R-:W-:Y:S01]  /*8b20*/  SHF.R.S32.HI R92, RZ, 0x18, R190 ;  /* 0x00000018ff5c7819 */ /* 0x000fe200000114be */
[----:B------:R-:W3:Y:S01]  /*8b30*/  LDL.LU.64 R104, [R1+0x8] ;  /* 0x0000080001687983 */ /* 0x000ee20000300a00 */
[C---:B------:R-:W-:Y:S01]  /*8b40*/  SHF.L.U32 R95, R191.reuse, 0x10, RZ ;  /* 0x00000010bf5f7819 */ /* 0x040fe200000006ff */
[C---:B------:R-:W-:Y:S01]  /*8b50*/  IMAD R7, R152.reuse, R7, RZ ;  /* 0x0000000798077224 */ /* 0x040fe200078e02ff */
[----:B------:R-:W-:Y:S01]  /*8b60*/  SHF.R.S32.HI R93, RZ, 0x18, R191 ;  /* 0x00000018ff5d7819 */ /* 0x000fe200000114bf */
[C---:B------:R-:W-:Y:S01]  /*8b70*/  IMAD R10, R152.reuse, R10, RZ ;  /* 0x0000000a980a7224 */ /* 0x040fe200078e02ff */
[----:B------:R-:W-:Y:S01]  /*8b80*/  UIADD3 UR5, UPT, UPT, UR43, 0x1, URZ ;  /* 0x000000012b057890 */ /* 0x000fe2000fffe0ff */
[----:B------:R1:W-:Y:S01]  /*8b90*/  STS.128 [R189+0x5200], R120 ;  /* 0x00520078bd007388 */ /* 0x0003e20000000c00 */
[C---:B------:R-:W-:Y:S02]  /*8ba0*/  IMAD R11, R152.reuse, R11, RZ ;  /* 0x0000000b980b7224 */ /* 0x040fe400078e02ff */
[C---:B------:R-:W-:Y:S02]  /*8bb0*/  IMAD R14, R152.reuse, R14, RZ ;  /* 0x0000000e980e7224 */ /* 0x040fe400078e02ff */
[C---:B------:R-:W-:Y:S02]  /*8bc0*/  IMAD R15, R152.reuse, R15, RZ ;  /* 0x0000000f980f7224 */ /* 0x040fe400078e02ff */
[C---:B------:R-:W-:Y:S01]  /*8bd0*/  IMAD R18, R152.reuse, R18, RZ ;  /* 0x0000001298127224 */ /* 0x040fe200078e02ff */
[----:B------:R1:W-:Y:S01]  /*8be0*/  STS.128 [R188+UR4+0x6200], R124 ;  /* 0x0062007cbc007988 */ /* 0x0003e20008000c04 */
[C---:B------:R-:W-:Y:S02]  /*8bf0*/  IMAD R19, R152.reuse, R19, RZ ;  /* 0x0000001398137224 */ /* 0x040fe400078e02ff */
[C---:B------:R-:W-:Y:S02]  /*8c00*/  IMAD R22, R152.reuse, R22, RZ ;  /* 0x0000001698167224 */ /* 0x040fe400078e02ff */
[C---:B------:R-:W-:Y:S02]  /*8c10*/  IMAD R23, R152.reuse, R23, RZ ;  /* 0x0000001798177224 */ /* 0x040fe400078e02ff */
[C---:B------:R-:W-:Y:S02]  /*8c20*/  IMAD R26, R152.reuse, R26, RZ ;  /* 0x0000001a981a7224 */ /* 0x040fe400078e02ff */
[C---:B------:R-:W-:Y:S02]  /*8c30*/  IMAD R27, R152.reuse, R27, RZ ;  /* 0x0000001b981b7224 */ /* 0x040fe400078e02ff */
[----:B------:R-:W-:Y:S02]  /*8c40*/  IMAD.SHL.U32 R94, R191, 0x100, RZ ;  /* 0x00000100bf5e7824 */ /* 0x000fe400078e00ff */
[----:B------:R-:W-:Y:S02]  /*8c50*/  IMAD R31, R152, R31, RZ ;  /* 0x0000001f981f7224 */ /* 0x000fe400078e02ff */
[-C--:B---3--:R-:W-:Y:S01]  /*8c60*/  IMAD R104, R33, R154.reuse, R104 ;  /* 0x0000009a21687224 */ /* 0x088fe200078e0268 */
[----:B------:R-:W-:Y:S01]  /*8c70*/  SHF.R.S32.HI R33, RZ, 0x18, R244 ;  /* 0x00000018ff217819 */ /* 0x000fe200000114f4 */
[-C--:B------:R-:W-:Y:S01]  /*8c80*/  IMAD R105, R32, R154.reuse, R105 ;  /* 0x0000009a20697224 */ /* 0x080fe200078e0269 */
[----:B------:R-:W-:Y:S03]  /*8c90*/  SHF.R.S32.HI R32, RZ, 0x18, R240 ;  /* 0x00000018ff207819 */ /* 0x000fe600000114f0 */
[----:B--2---:R-:W-:Y:S01]  /*8ca0*/  IMAD R106, R33, R154, R106 ;  /* 0x0000009a216a7224 */ /* 0x004fe200078e026a */
[----:B------:R-:W-:Y:S01]  /*8cb0*/  MOV R33, R238 ;  /* 0x000000ee00217202 */ /* 0x000fe20000000f00 */
[-C--:B------:R-:W-:Y:S02]  /*8cc0*/  IMAD R107, R171, R154.reuse, R107 ;  /* 0x0000009aab6b7224 */ /* 0x080fe400078e026b */
        /* <DEDUP_REMOVED lines=11> */
[----:B------:R-:W-:Y:S02]  /*8d80*/  SHF.R.S32.HI R32, RZ, 0x18, R233 ;  /* 0x00000018ff207819 */ /* 0x000fe400000114e9 */
[----:B------:R-:W-:Y:S01]  /*8d90*/  I2IP.S8.S32.SAT R104, R105, R104, R106 ;  /* 0x0000006869687239 */ /* 0x000fe2000000146a */
[----:B------:R-:W-:Y:S01]  /*8da0*/  IMAD R114, R33, R154, R114 ;  /* 0x0000009a21727224 */ /* 0x000fe200078e0272 */
[----:B------:R-:W-:Y:S01]  /*8db0*/  I2IP.S8.S32.SAT R110, R111, R110, RZ ;  /* 0x0000006e6f6e7239 */ /* 0x000fe200000014ff */
[-C--:B------:R-:W-:Y:S02]  /*8dc0*/  IMAD R115, R173, R154.reuse, R115 ;  /* 0x0000009aad737224 */ /* 0x080fe400078e0273 */
[----:B------:R-:W-:Y:S01]  /*8dd0*/  IMAD R116, R89, R154, R116 ;  /* 0x0000009a59747224 */ /* 0x000fe200078e0274 */
[----:B------:R-:W-:Y:S01]  /*8de0*/  MOV R89, R220 ;  /* 0x000000dc00597202 */ /* 0x000fe20000000f00 */
[-C--:B------:R-:W-:Y:S01]  /*8df0*/  IMAD R117, R32, R154.reuse, R117 ;  /* 0x0000009a20757224 */ /* 0x080fe200078e0275 */
[----:B------:R-:W-:Y:S01]  /*8e00*/  SHF.R.S32.HI R32, RZ, 0x18, R222 ;  /* 0x00000018ff207819 */ /* 0x000fe200000114de */
[----:B------:R-:W-:Y:S01]  /*8e10*/  IMAD R118, R91, R154, R118 ;  /* 0x0000009a5b767224 */ /* 0x000fe200078e0276 */
[----:B------:R-:W-:Y:S01]  /*8e20*/  SHF.R.S32.HI R91, RZ, 0x18, R214 ;  /* 0x00000018ff5b7819 */ /* 0x000fe200000114d6 */
[----:B------:R-:W-:Y:S01]  /*8e30*/  IMAD.MOV.U32 R33, RZ, RZ, R223 ;  /* 0x000000ffff217224 */ /* 0x000fe200078e00df */
[----:B------:R-:W-:Y:S01]  /*8e40*/  I2IP.S8.S32.SAT R106, R115, R114, RZ ;  /* 0x00000072736a7239 */ /* 0x000fe200000014ff */
[----:B------:R-:W-:Y:S01]  /*8e50*/  IMAD R119, R174, R154, R119 ;  /* 0x0000009aae777224 */ /* 0x000fe200078e0277 */
[----:B------:R-:W-:Y:S01]  /*8e60*/  I2IP.S8.S32.SAT R105, R109, R108, R110 ;  /* 0x0000006c6d697239 */ /* 0x000fe2000000146e */
[-C--:B------:R-:W-:Y:S01]  /*8e70*/  IMAD R56, R33, R154.reuse, R56 ;  /* 0x0000009a21387224 */ /* 0x080fe200078e0238 */
[----:B------:R-:W-:Y:S01]  /*8e80*/  SHF.R.S32.HI R33, RZ, 0x18, R221 ;  /* 0x00000018ff217819 */ /* 0x000fe200000114dd */
[----:B------:R-:W-:Y:S01]  /*8e90*/  IMAD R57, R32, R154, R57 ;  /* 0x0000009a20397224 */ /* 0x000fe200078e0239 */
[----:B------:R-:W-:Y:S02]  /*8ea0*/  SHF.R.S32.HI R32, RZ, 0x18, R217 ;  /* 0x00000018ff207819 */ /* 0x000fe400000114d9 */
[----:B------:R-:W-:Y:S01]  /*8eb0*/  I2IP.S8.S32.SAT R107, R119, R118, RZ ;  /* 0x00000076776b7239 */ /* 0x000fe200000014ff */
[-C--:B------:R-:W-:Y:S01]  /*8ec0*/  IMAD R58, R33, R154.reuse, R58 ;  /* 0x0000009a213a7224 */ /* 0x080fe200078e023a */
[----:B------:R-:W-:Y:S01]  /*8ed0*/  MOV R33, R205 ;  /* 0x000000cd00217202 */ /* 0x000fe20000000f00 */
[----:B------:R-:W-:Y:S01]  /*8ee0*/  IMAD R59, R175, R154, R59 ;  /* 0x0000009aaf3b7224 */ /* 0x000fe200078e023b */
[----:B------:R-:W-:Y:S01]  /*8ef0*/  I2IP.S8.S32.SAT R106, R113, R112, R106 ;  /* 0x00000070716a7239 */ /* 0x000fe2000000146a */
[----:B------:R-:W-:Y:S01]  /*8f00*/  IMAD R60, R89, R154, R60 ;  /* 0x0000009a593c7224 */ /* 0x000fe200078e023c */
[----:B------:R-:W-:Y:S01]  /*8f10*/  I2IP.S8.S32.SAT R107, R117, R116, R107 ;  /* 0x00000074756b7239 */ /* 0x000fe2000000146b */
[-C--:B------:R-:W-:Y:S01]  /*8f20*/  IMAD R61, R32, R154.reuse, R61 ;  /* 0x0000009a203d7224 */ /* 0x080fe200078e023d */
[----:B------:R-:W-:Y:S01]  /*8f30*/  SHF.R.S32.HI R32, RZ, 0x18, R204 ;  /* 0x00000018ff207819 */ /* 0x000fe200000114cc */
[----:B------:R-:W-:Y:S01]  /*8f40*/  IMAD R62, R91, R154, R62 ;  /* 0x0000009a5b3e7224 */ /* 0x000fe200078e023e */
[----:B------:R-:W-:Y:S01]  /*8f50*/  I2IP.S8.S32.SAT R58, R59, R58, RZ ;  /* 0x0000003a3b3a7239 */ /* 0x000fe200000014ff */
[----:B------:R-:W-:Y:S01]  /*8f60*/  IMAD R63, R176, R154, R63 ;  /* 0x0000009ab03f7224 */ /* 0x000fe200078e023f */
[----:B------:R-:W-:Y:S01]  /*8f70*/  MOV R59, R202 ;  /* 0x000000ca003b7202 */ /* 0x000fe20000000f00 */
[-C--:B------:R-:W-:Y:S01]  /*8f80*/  IMAD R64, R33, R154.reuse, R64 ;  /* 0x0000009a21407224 */ /* 0x080fe200078e0240 */
[----:B------:R-:W-:Y:S01]  /*8f90*/  SHF.R.S32.HI R33, RZ, 0x18, R203 ;  /* 0x00000018ff217819 */ /* 0x000fe200000114cb */
[----:B------:R-:W-:Y:S01]  /*8fa0*/  IMAD R65, R32, R154, R65 ;  /* 0x0000009a20417224 */ /* 0x000fe200078e0241 */
[----:B------:R-:W-:Y:S01]  /*8fb0*/  SHF.R.S32.HI R32, RZ, 0x18, R201 ;  /* 0x00000018ff207819 */ /* 0x000fe200000114c9 */
[----:B------:R1:W-:Y:S01]  /*8fc0*/  STS.128 [R189+0x6200], R104 ;  /* 0x00620068bd007388 */ /* 0x0003e20000000c00 */
[----:B------:R-:W-:Y:S01]  /*8fd0*/  I2IP.S8.S32.SAT R62, R63, R62, RZ ;  /* 0x0000003e3f3e7239 */ /* 0x000fe200000014ff */
[-C--:B------:R-:W-:Y:S01]  /*8fe0*/  IMAD R66, R33, R154.reuse, R66 ;  /* 0x0000009a21427224 */ /* 0x080fe200078e0242 */
[----:B------:R-:W-:Y:S01]  /*8ff0*/  SHF.R.S32.HI R63, RZ, 0x18, R200 ;  /* 0x00000018ff3f7819 */ /* 0x000fe200000114c8 */
        /* <DEDUP_REMOVED lines=8> */
[----:B------:R-:W-:Y:S01]  /*9080*/  IMAD.MOV.U32 R33, RZ, RZ, R234 ;  /* 0x000000ffff217224 */ /* 0x000fe200078e00ea */
[----:B------:R-:W-:Y:S01]  /*9090*/  I2IP.S8.S32.SAT R101, R61, R60, R62 ;  /* 0x0000003c3d657239 */ /* 0x000fe2000000143e */
[----:B------:R-:W-:Y:S01]  /*90a0*/  IMAD R71, R178, R154, R71 ;  /* 0x0000009ab2477224 */ /* 0x000fe200078e0247 */
[----:B------:R-:W-:Y:S01]  /*90b0*/  I2IP.S8.S32.SAT R102, R65, R64, R66 ;  /* 0x0000004041667239 */ /* 0x000fe20000001442 */
        /* <DEDUP_REMOVED lines=23> */
[----:B------:R-:W-:Y:S01]  /*9230*/  I2IP.S8.S32.SAT R103, R69, R68, R70 ;  /* 0x0000004445677239 */ /* 0x000fe20000001446 */
[----:B------:R-:W-:Y:S01]  /*9240*/  IMAD R84, R33, R154, R84 ;  /* 0x0000009a21547224 */ /* 0x000fe200078e0254 */
[----:B------:R-:W-:Y:S01]  /*9250*/  I2IP.S8.S32.SAT R72, R73, R72, R74 ;  /* 0x0000004849487239 */ /* 0x000fe2000000144a */
[-C--:B------:R-:W-:Y:S01]  /*9260*/  IMAD R85, R32, R154.reuse, R85 ;  /* 0x0000009a20557224 */ /* 0x080fe200078e0255 */
[----:B------:R-:W-:Y:S01]  /*9270*/  SHF.R.S32.HI R32, RZ, 0x18, R226 ;  /* 0x00000018ff207819 */ /* 0x000fe200000114e2 */
[----:B------:R-:W-:Y:S01]  /*9280*/  IMAD R86, R57, R154, R86 ;  /* 0x0000009a39567224 */ /* 0x000fe200078e0256 */
[----:B------:R-:W-:Y:S01]  /*9290*/  SHF.R.S32.HI R57, RZ, 0x18, R224 ;  /* 0x00000018ff397819 */ /* 0x000fe200000114e0 */
[----:B------:R-:W-:Y:S01]  /*92a0*/  IMAD.MOV.U32 R33, RZ, RZ, R228 ;  /* 0x000000ffff217224 */ /* 0x000fe200078e00e4 */
[----:B------:R-:W-:Y:S01]  /*92b0*/  I2IP.S8.S32.SAT R73, R79, R78, RZ ;  /* 0x0000004e4f497239 */ /* 0x000fe200000014ff */
[----:B------:R-:W-:Y:S01]  /*92c0*/  IMAD R87, R182, R154, R87 ;  /* 0x0000009ab6577224 */ /* 0x000fe200078e0257 */
[----:B------:R-:W-:Y:S01]  /*92d0*/  I2IP.S8.S32.SAT R74, R83, R82, RZ ;  /* 0x00000052534a7239 */ /* 0x000fe200000014ff */
[----:B------:R-:W-:Y:S01]  /*92e0*/  IMAD R130, R33, R154, R130 ;  /* 0x0000009a21827224 */ /* 0x000fe200078e0282 */
        /* <DEDUP_REMOVED lines=33> */
[-C--:B------:R-:W-:Y:S01]  /*9500*/  IMAD R40, R33, R154.reuse, R40 ;  /* 0x0000009a21287224 */ /* 0x080fe200078e0228 */
[----:B------:R-:W-:Y:S01]  /*9510*/  MOV R33, R147 ;  /* 0x0000009300217202 */ /* 0x000fe20000000f00 */
[-C--:B------:R-:W-:Y:S01]  /*9520*/  IMAD R41, R32, R154.reuse, R41 ;  /* 0x0000009a20297224 */ /* 0x080fe200078e0229 */
[----:B------:R-:W-:Y:S01]  /*9530*/  SHF.R.S32.HI R32, RZ, 0x18, R145 ;  /* 0x00000018ff207819 */ /* 0x000fe20000011491 */
[----:B------:R-:W-:Y:S01]  /*9540*/  IMAD R42, R57, R154, R42 ;  /* 0x0000009a392a7224 */ /* 0x000fe200078e022a */
[----:B------:R-:W-:Y:S01]  /*9550*/  I2IP.S8.S32.SAT R38, R39, R38, RZ ;  /* 0x0000002627267239 */ /* 0x000fe200000014ff */
[-C--:B------:R-:W-:Y:S01]  /*9560*/  IMAD R43, R159, R154.reuse, R43 ;  /* 0x0000009a9f2b7224 */ /* 0x080fe200078e022b */
[----:B------:R-:W-:Y:S01]  /*9570*/  SHF.R.S32.HI R39, RZ, 0x18, R143 ;  /* 0x00000018ff277819 */ /* 0x000fe2000001148f */
[----:B------:R-:W-:Y:S01]  /*9580*/  IMAD R44, R33, R154, R44 ;  /* 0x0000009a212c7224 */ /* 0x000fe200078e022c */
[----:B------:R-:W-:Y:S01]  /*9590*/  MOV R33, R252 ;  /* 0x000000fc00217202 */ /* 0x000fe20000000f00 */
[-C--:B------:R-:W-:Y:S01]  /*95a0*/  IMAD R45, R32, R154.reuse, R45 ;  /* 0x0000009a202d7224 */ /* 0x080fe200078e022d */
[----:B------:R-:W-:Y:S01]  /*95b0*/  SHF.R.S32.HI R32, RZ, 0x18, R250 ;  /* 0x00000018ff207819 */ /* 0x000fe200000114fa */
[----:B------:R-:W-:Y:S01]  /*95c0*/  IMAD R46, R39, R154, R46 ;  /* 0x0000009a272e7224 */ /* 0x000fe200078e022e */
[----:B------:R-:W-:Y:S01]  /*95d0*/  I2IP.S8.S32.SAT R63, R37, R36, R38 ;  /* 0x00000024253f7239 */ /* 0x000fe20000001426 */
[-C--:B------:R-:W-:Y:S01]  /*95e0*/  IMAD R47, R160, R154.reuse, R47 ;  /* 0x0000009aa02f7224 */ /* 0x080fe200078e022f */
[----:B------:R-:W-:Y:S01]  /*95f0*/  SHF.R.S32.HI R37, RZ, 0x18, R248 ;  /* 0x00000018ff257819 */ /* 0x000fe200000114f8 */
        /* <DEDUP_REMOVED lines=45> */
[----:B------:R-:W-:Y:S01]  /*98d0*/  SHF.R.S32.HI R32, RZ, 0x18, R187 ;  /* 0x00000018ff207819 */ /* 0x000fe200000114bb */
[----:B------:R1:W-:Y:S01]  /*98e0*/  STS.128 [R188+UR4+0x7200], R100 ;  /* 0x00720064bc007988 */ /* 0x0003e20008000c04 */
[----:B------:R-:W-:Y:S01]  /*98f0*/  I2IP.S8.S32.SAT R43, R55, R54, RZ ;  /* 0x00000036372b7239 */ /* 0x000fe200000014ff */
[----:B------:R-:W-:Y:S01]  /*9900*/  IMAD R18, R37, R154, R18 ;  /* 0x0000009a25127224 */ /* 0x000fe200078e0212 */
[----:B------:R-:W-:Y:S01]  /*9910*/  SHF.R.S32.HI R37, RZ, 0x18, R170 ;  /* 0x00000018ff257819 */ /* 0x000fe200000114aa */
[----:B------:R-:W-:Y:S01]  /*9920*/  IMAD.MOV.U32 R33, RZ, RZ, R151 ;  /* 0x000000ffff217224 */ /* 0x000fe200078e0097 */
[----:B------:R-:W-:Y:S01]  /*9930*/  I2IP.S8.S32.SAT R41, R45, R44, R41 ;  /* 0x0000002c2d297239 */ /* 0x000fe20000001429 */
[----:B------:R-:W-:Y:S01]  /*9940*/  IMAD R19, R184, R154, R19 ;  /* 0x0000009ab8137224 */ /* 0x000fe200078e0213 */
[----:B------:R-:W-:Y:S01]  /*9950*/  I2IP.S8.S32.SAT R42, R49, R48, R42 ;  /* 0x00000030312a7239 */ /* 0x000fe2000000142a */
[----:B------:R1:W-:Y:S01]  /*9960*/  STS.128 [R189+0x7200], R72 ;  /* 0x00720048bd007388 */ /* 0x0003e20000000c00 */
[----:B------:R-:W-:Y:S01]  /*9970*/  I2IP.S8.S32.SAT R43, R53, R52, R43 ;  /* 0x00000034352b7239 */ /* 0x000fe2000000142b */
[-C--:B------:R-:W-:Y:S01]  /*9980*/  IMAD R16, R33, R154.reuse, R16 ;  /* 0x0000009a21107224 */ /* 0x080fe200078e0210 */
[----:B------:R-:W-:Y:S01]  /*9990*/  MOV R33, R169 ;  /* 0x000000a900217202 */ /* 0x000fe20000000f00 */
[-C--:B------:R-:W-:Y:S01]  /*99a0*/  IMAD R17, R32, R154.reuse, R17 ;  /* 0x0000009a20117224 */ /* 0x080fe200078e0211 */
[----:B------:R-:W-:Y:S01]  /*99b0*/  SHF.R.S32.HI R32, RZ, 0x18, R168 ;  /* 0x00000018ff207819 */ /* 0x000fe200000114a8 */
[-C--:B------:R-:W-:Y:S01]  /*99c0*/  IMAD R22, R37, R154.reuse, R22 ;  /* 0x0000009a25167224 */ /* 0x080fe200078e0216 */
[----:B------:R-:W-:Y:S01]  /*99d0*/  SHF.R.S32.HI R37, RZ, 0x18, R167 ;  /* 0x00000018ff257819 */ /* 0x000fe200000114a7 */
[----:B------:R1:W-:Y:S01]  /*99e0*/  STS.128 [R188+UR4+0x8200], R60 ;  /* 0x0082003cbc007988 */ /* 0x0003e20008000c04 */
[----:B------:R-:W-:Y:S01]  /*99f0*/  SHF.R.S32.HI R39, RZ, 0x18, R94 ;  /* 0x00000018ff277819 */ /* 0x000fe2000001145e */
[----:B------:R-:W-:Y:S01]  /*9a00*/  IMAD R23, R88, R154, R23 ;  /* 0x0000009a58177224 */ /* 0x000fe200078e0217 */
[----:B------:R-:W-:Y:S01]  /*9a10*/  I2IP.S8.S32.SAT R44, R7, R6, RZ ;  /* 0x00000006072c7239 */ /* 0x000fe200000014ff */
[----:B------:R-:W-:Y:S01]  /*9a20*/  IMAD R20, R33, R154, R20 ;  /* 0x0000009a21147224 */ /* 0x000fe200078e0214 */
[----:B------:R-:W-:Y:S01]  /*9a30*/  MOV R33, R166 ;  /* 0x000000a600217202 */ /* 0x000fe20000000f00 */
[----:B------:R-:W-:Y:S01]  /*9a40*/  IMAD R21, R32, R154, R21 ;  /* 0x0000009a20157224 */ /* 0x000fe200078e0215 */
[----:B------:R-:W-:Y:S01]  /*9a50*/  SHF.R.S32.HI R32, RZ, 0x18, R165 ;  /* 0x00000018ff207819 */ /* 0x000fe200000114a5 */
[----:B------:R1:W-:Y:S01]  /*9a60*/  STS.128 [R189+0x8200], R40 ;  /* 0x00820028bd007388 */ /* 0x0003e20000000c00 */
[----:B------:R-:W-:Y:S01]  /*9a70*/  I2IP.S8.S32.SAT R45, R11, R10, RZ ;  /* 0x0000000a0b2d7239 */ /* 0x000fe200000014ff */
[----:B------:R-:W-:Y:S01]  /*9a80*/  IMAD R26, R37, R154, R26 ;  /* 0x0000009a251a7224 */ /* 0x000fe200078e021a */
[----:B------:R-:W-:Y:S01]  /*9a90*/  MOV R37, R98 ;  /* 0x0000006200257202 */ /* 0x000fe20000000f00 */
[----:B------:R-:W-:Y:S01]  /*9aa0*/  IMAD R27, R90, R154, R27 ;  /* 0x0000009a5a1b7224 */ /* 0x000fe200078e021b */
[----:B------:R-:W-:Y:S01]  /*9ab0*/  I2IP.S8.S32.SAT R46, R15, R14, RZ ;  /* 0x0000000e0f2e7239 */ /* 0x000fe200000014ff */
[-C--:B------:R-:W-:Y:S01]  /*9ac0*/  IMAD R24, R33, R154.reuse, R24 ;  /* 0x0000009a21187224 */ /* 0x080fe200078e0218 */
[----:B------:R-:W-:Y:S01]  /*9ad0*/  SHF.R.S32.HI R33, RZ, 0x18, R99 ;  /* 0x00000018ff217819 */ /* 0x000fe20000011463 */
[----:B------:R-:W-:Y:S01]  /*9ae0*/  IMAD R25, R32, R154, R25 ;  /* 0x0000009a20197224 */ /* 0x000fe200078e0219 */
[----:B------:R-:W-:Y:S02]  /*9af0*/  SHF.R.S32.HI R32, RZ, 0x18, R95 ;  /* 0x00000018ff207819 */ /* 0x000fe4000001145f */
[----:B------:R-:W-:Y:S01]  /*9b00*/  I2IP.S8.S32.SAT R47, R19, R18, RZ ;  /* 0x00000012132f7239 */ /* 0x000fe200000014ff */
[----:B------:R-:W-:Y:S01]  /*9b10*/  IMAD R30, R33, R154, R30 ;  /* 0x0000009a211e7224 */ /* 0x000fe200078e021e */
[----:B------:R-:W-:Y:S01]  /*9b20*/  I2IP.S8.S32.SAT R44, R3, R0, R44 ;  /* 0x00000000032c7239 */ /* 0x000fe2000000142c */
[----:B------:R-:W-:Y:S01]  /*9b30*/  IMAD R31, R92, R154, R31 ;  /* 0x0000009a5c1f7224 */ /* 0x000fe200078e021f */
[----:B------:R-:W-:Y:S01]  /*9b40*/  I2IP.S8.S32.SAT R45, R5, R4, R45 ;  /* 0x00000004052d7239 */ /* 0x000fe2000000142d */
[----:B------:R-:W-:Y:S01]  /*9b50*/  IMAD R28, R37, R154, R28 ;  /* 0x0000009a251c7224 */ /* 0x000fe200078e021c */
[----:B------:R-:W-:Y:S01]  /*9b60*/  I2IP.S8.S32.SAT R46, R9, R8, R46 ;  /* 0x00000008092e7239 */ /* 0x000fe2000000142e */
[----:B------:R-:W-:Y:S01]  /*9b70*/  IMAD R29, R32, R154, R29 ;  /* 0x0000009a201d7224 */ /* 0x000fe200078e021d */
[----:B------:R-:W-:Y:S01]  /*9b80*/  I2IP.S8.S32.SAT R47, R13, R12, R47 ;  /* 0x0000000c0d2f7239 */ /* 0x000fe2000000142f */
[----:B------:R-:W-:Y:S01]  /*9b90*/  IMAD R34, R39, R154, R34 ;  /* 0x0000009a27227224 */ /* 0x000fe200078e0222 */
[----:B------:R-:W-:Y:S01]  /*9ba0*/  I2IP.S8.S32.SAT R26, R27, R26, RZ ;  /* 0x0000001a1b1a7239 */ /* 0x000fe200000014ff */
[----:B------:R-:W-:Y:S01]  /*9bb0*/  IMAD R35, R93, R154, R35 ;  /* 0x0000009a5d237224 */ /* 0x000fe200078e0223 */
[----:B------:R-:W-:Y:S01]  /*9bc0*/  I2IP.S8.S32.SAT R32, R23, R22, RZ ;  /* 0x0000001617207239 */ /* 0x000fe200000014ff */
[----:B------:R1:W-:Y:S01]  /*9bd0*/  STS.128 [R188+UR4+0x9200], R44 ;  /* 0x0092002cbc007988 */ /* 0x0003e20008000c04 */
[----:B------:R-:W-:Y:S02]  /*9be0*/  I2IP.S8.S32.SAT R30, R31, R30, RZ ;  /* 0x0000001e1f1e7239 */ /* 0x000fe400000014ff */
[----:B------:R-:W-:Y:S02]  /*9bf0*/  I2IP.S8.S32.SAT R27, R35, R34, RZ ;  /* 0x00000022231b7239 */ /* 0x000fe400000014ff */
[----:B------:R-:W-:Y:S02]  /*9c00*/  I2IP.S8.S32.SAT R32, R17, R16, R32 ;  /* 0x0000001011207239 */ /* 0x000fe40000001420 */
[----:B------:R-:W-:Y:S02]  /*9c10*/  I2IP.S8.S32.SAT R33, R21, R20, R26 ;  /* 0x0000001415217239 */ /* 0x000fe4000000141a */
[----:B------:R-:W-:Y:S02]  /*9c20*/  I2IP.S8.S32.SAT R34, R25, R24, R30 ;  /* 0x0000001819227239 */ /* 0x000fe4000000141e */
[----:B------:R-:W-:Y:S05]  /*9c30*/  I2IP.S8.S32.SAT R35, R29, R28, R27 ;  /* 0x0000001c1d237239 */ /* 0x000fea000000141b */
[----:B------:R1:W-:Y:S01]  /*9c40*/  STS.128 [R189+0x9200], R32 ;  /* 0x00920020bd007388 */ /* 0x0003e20000000c00 */
[----:B------:R-:W-:Y:S01]  /*9c50*/  @!PT LDS RZ, [RZ] ;  /* 0x00000000fffff984 */ /* 0x000fe20000000800 */
[----:B------:R-:W-:Y:S01]  /*9c60*/  @!PT LDS RZ, [RZ] ;  /* 0x00000000fffff984 */ /* 0x000fe20000000800 */
[----:B------:R-:W-:Y:S01]  /*9c70*/  @!PT LDS RZ, [RZ] ;  /* 0x00000000fffff984 */ /* 0x000fe20000000800 */
[----:B------:R-:W-:Y:S01]  /*9c80*/  @!PT LDS RZ, [RZ] ;  /* 0x00000000fffff984 */ /* 0x000fe20000000800 */
[----:B------:R2:W-:Y:S07]  /*9c90*/  MEMBAR.ALL.CTA ;  /* 0x0000000000007992 */ /* 0x0005ee0000008000 */
[----:B--2---:R-:W2:Y:S02]  /*9ca0*/  FENCE.VIEW.ASYNC.S ;  /* 0x00000000000073c6 */ /* 0x004ea40000000000 */
[----:B--2---:R-:W-:Y:S06]  /*9cb0*/  BAR.SYNC.DEFER_BLOCKING 0x1, 0x80 ;  /* 0x0042000000007b1d */ /* 0x004fec0000010000 */
[----:B------:R-:W-:Y:S05]  /*9cc0*/  @P1 BRA `(.L_x_116) ;  /* 0x0000000000781947 */ /* 0x000fea0003800000 */
[----:B------:R-:W2:Y:S01]  /*9cd0*/  LDCU.64 UR6, c[0x0][0x348] ;  /* 0x00006900ff0677ac */ /* 0x000ea20008000a00 */
[----:B------:R-:W-:Y:S02]  /*9ce0*/  UIMAD UR9, UR47, 0xa0, URZ ;  /* 0x000000a02f0978a4 */ /* 0x000fe4000f8e02ff */
[----:B------:R-:W-:Y:S02]  /*9cf0*/  USHF.L.U32 UR10, UR46, 0x7, URZ ;  /* 0x000000072e0a7899 */ /* 0x000fe400080006ff */
[----:B------:R-:W-:Y:S01]  /*9d00*/  UIADD3 UR8, UPT, UPT, UR4, 0x5200, URZ ;  /* 0x0000520004087890 */ /* 0x000fe2000fffe0ff */
[----:B------:R-:W-:Y:S01]  /*9d10*/  UMOV UR11, UR36 ;  /* 0x00000024000b7c82 */ /* 0x000fe20008000000 */
[----:B------:R-:W-:Y:S02]  /*9d20*/  UIADD3 UR24, UPT, UPT, UR4, 0x6200, URZ ;  /* 0x0000620004187890 */ /* 0x000fe4000fffe0ff */
[----:B------:R-:W-:Y:S01]  /*9d30*/  UIADD3 UR25, UPT, UPT, UR9, 0x20, URZ ;  /* 0x0000002009197890 */ /* 0x000fe2000fffe0ff */
[----:B------:R-:W-:Y:S01]  /*9d40*/  UMOV UR27, UR36 ;  /* 0x00000024001b7c82 */ /* 0x000fe20008000000 */
[----:B------:R-:W-:Y:S01]  /*9d50*/  UMOV UR26, UR10 ;  /* 0x0000000a001a7c82 */ /* 0x000fe20008000000 */
[----:B------:R-:W-:Y:S02]  /*9d60*/  UIADD3 UR16, UPT, UPT, UR4, 0x7200, URZ ;  /* 0x0000720004107890 */ /* 0x000fe4000fffe0ff */
[----:B--2---:R-:W-:Y:S02]  /*9d70*/  UIADD3 UR6, UP0, UPT, UR6, 0x680, URZ ;  /* 0x0000068006067890 */ /* 0x004fe4000ff1e0ff */
[----:B------:R-:W-:Y:S02]  /*9d80*/  UIADD3 UR17, UPT, UPT, UR9, 0x40, URZ ;  /* 0x0000004009117890 */ /* 0x000fe4000fffe0ff */
[----:B------:R-:W-:Y:S01]  /*9d90*/  UIADD3.X UR7, UPT, UPT, URZ, UR7, URZ, UP0, !UPT ;  /* 0x00000007ff077290 */ /* 0x000fe200087fe4ff */
[----:B------:R-:W-:Y:S01]  /*9da0*/  UMOV UR19, UR36 ;  /* 0x0000002400137c82 */ /* 0x000fe20008000000 */
[----:B------:R-:W-:Y:S01]  /*9db0*/  UMOV UR18, UR10 ;  /* 0x0000000a00127c82 */ /* 0x000fe20008000000 */
[----:B------:R-:W-:Y:S02]  /*9dc0*/  UIADD3 UR20, UPT, UPT, UR4, 0x8200, URZ ;  /* 0x0000820004147890 */ /* 0x000fe4000fffe0ff */
[----:B------:R-:W-:Y:S01]  /*9dd0*/  UIADD3 UR21, UPT, UPT, UR9, 0x60, URZ ;  /* 0x0000006009157890 */ /* 0x000fe2000fffe0ff */
[----:B------:R-:W-:Y:S03]  /*9de0*/  UMOV UR23, UR36 ;  /* 0x0000002400177c82 */ /* 0x000fe60008000000 */
[----:B------:R2:W-:Y:S01]  /*9df0*/  UTMASTG.3D [UR8], [UR6] ;  /* 0x00000008060073b5 */ /* 0x0005e20008010000 */
[----:B------:R-:W-:Y:S01]  /*9e00*/  UMOV UR22, UR10 ;  /* 0x0000000a00167c82 */ /* 0x000fe20008000000 */
[----:B------:R-:W-:Y:S02]  /*9e10*/  UIADD3 UR12, UPT, UPT, UR4, 0x9200, URZ ;  /* 0x00009200040c7890 */ /* 0x000fe4000fffe0ff */
[----:B------:R-:W-:Y:S01]  /*9e20*/  UIADD3 UR13, UPT, UPT, UR9, 0x80, URZ ;  /* 0x00000080090d7890 */ /* 0x000fe2000fffe0ff */
[----:B------:R-:W-:Y:S01]  /*9e30*/  UMOV UR15, UR36 ;  /* 0x00000024000f7c82 */ /* 0x000fe20008000000 */
[----:B------:R-:W-:Y:S01]  /*9e40*/  UMOV UR14, UR10 ;  /* 0x0000000a000e7c82 */ /* 0x000fe20008000000 */
[----:B------:R2:W-:Y:S01]  /*9e50*/  UTMASTG.3D [UR24], [UR6] ;  /* 0x00000018060073b5 */ /* 0x0005e20008010000 */
[----:B------:R2:W-:Y:S01]  /*9e60*/  UTMASTG.3D [UR16], [UR6] ;  /* 0x00000010060073b5 */ /* 0x0005e20008010000 */
[----:B------:R2:W-:Y:S04]  /*9e70*/  UTMASTG.3D [UR20], [UR6] ;  /* 0x00000014060073b5 */ /* 0x0005e80008010000 */
[----:B------:R2:W-:Y:S01]  /*9e80*/  UTMASTG.3D [UR12], [UR6] ;  /* 0x0000000c060073b5 */ /* 0x0005e20008010000 */
[----:B------:R0:W-:Y:S01]  /*9e90*/  UTMACMDFLUSH ;  /* 0x00000000000079b7 */ /* 0x0001e20000000000 */
[----:B--2---:R-:W-:Y:S04]  /*9ea0*/  DEPBAR.LE SB0, 0x0 ;  /* 0x000080000000791a */ /* 0x004fe80000000000 */
.L_x_116:
[----:B------:R-:W-:Y:S05]  /*9eb0*/  BSYNC.RECONVERGENT B0 ;  /* 0x0000000000007941 */ /* 0x000fea0003800200 */
.L_x_115:
[----:B------:R-:W-:Y:S01]  /*9ec0*/  UISETP.NE.AND UP2, UPT, UR48, URZ, UPT ;  /* 0x000000ff3000728c */ /* 0x000fe2000bf45270 */
[----:B------:R-:W-:Y:S01]  /*9ed0*/  BAR.SYNC.DEFER_BLOCKING 0x1, 0x80 ;  /* 0x0042000000007b1d */ /* 0x000fe20000010000 */
[----:B------:R-:W-:Y:S02]  /*9ee0*/  UISETP.NE.AND UP0, UPT, UR45, 0x2, UPT ;  /* 0x000000022d00788c */ /* 0x000fe4000bf05270 */
[----:B------:R-:W-:Y:S02]  /*9ef0*/  UISETP.NE.AND UP1, UPT, UR5, 0x3, UPT ;  /* 0x000000030500788c */ /* 0x000fe4000bf25270 */
[----:B------:R-:W-:Y:S02]  /*9f00*/  USEL UR6, URZ, 0x1, UP0 ;  /* 0x00000001ff067887 */ /* 0x000fe40008000000 */
[----:B------:R-:W-:Y:S02]  /*9f10*/  USEL UR4, URZ, 0x1, UP1 ;  /* 0x00000001ff047887 */ /* 0x000fe40008800000 */
[----:B------:R-:W-:Y:S02]  /*9f20*/  UIADD3 UR47, UPT, UPT, UR37, UR57, URZ ;  /* 0x00000039252f7290 */ /* 0x000fe4000fffe0ff */
[----:B------:R-:W-:Y:S02]  /*9f30*/  UIADD3 UR46, UPT, UPT, UR38, UR56, URZ ;  /* 0x00000038262e7290 */ /* 0x000fe4000fffe0ff */
[----:B------:R-:W-:Y:S02]  /*9f40*/  USEL UR18, UR45, URZ, UP0 ;  /* 0x000000ff2d127287 */ /* 0x000fe40008000000 */
[----:B------:R-:W-:Y:S02]  /*9f50*/  USEL UR43, UR5, URZ, UP1 ;  /* 0x000000ff052b7287 */ /* 0x000fe40008800000 */
[----:B------:R-:W-:Y:S02]  /*9f60*/  ULOP3.LUT UR49, UR49, UR6, URZ, 0x3c, !UPT ;  /* 0x0000000631317292 */ /* 0x000fe4000f8e3cff */
[----:B------:R-:W-:Y:S01]  /*9f70*/  ULOP3.LUT UR50, UR50, UR4, URZ, 0x3c, !UPT ;  /* 0x0000000432327292 */ /* 0x000fe2000f8e3cff */
[----:B------:R-:W-:Y:S01]  /*9f80*/  UMOV UR36, UR51 ;  /* 0x0000003300247c82 */ /* 0x000fe20008000000 */
[----:B------:R-:W-:Y:S10]  /*9f90*/  BRA.U UP2, `(.L_x_117) ;  /* 0xffffffb102e87547 */ /* 0x000ff4000b83ffff */
[----:B------:R-:W-:Y:S05]  /*9fa0*/  EXIT ;  /* 0x000000000000794d */ /* 0x000fea0003800000 */
.L_x_24:
[----:B--2---:R2:W3:Y:S02]  /*9fb0*/  SYNCS.PHASECHK.TRANS64.TRYWAIT P0, [R3+URZ+0xf0], R2 ;  /* 0x0000f002030075a7 */ /* 0x0044e400080011ff */
[----:B---3--:R-:W-:Y:S05]  /*9fc0*/  @!P0 NANOSLEEP.SYNCS 0x989680 ;  /* 0x009896800000895d */ /* 0x008fea0003900000 */
[----:B------:R-:W3:Y:S02]  /*9fd0*/  @!P0 SYNCS.PHASECHK.TRANS64 P0, [R3+URZ+0xf0], R2 ;  /* 0x0000f002030085a7 */ /* 0x000ee400080010ff */
[----:B---3--:R-:W-:Y:S05]  /*9fe0*/  @!P0 BRA `(.L_x_24) ;  /* 0xfffffffc00f08947 */ /* 0x008fea000383ffff */
[----:B------:R-:W-:Y:S05]  /*9ff0*/  BRA `(.L_x_118) ;  /* 0xffffff7800407947 */ /* 0x000fea000383ffff */
.L_x_27:
[----:B-1----:R-:W-:Y:S07]  /*a000*/  MOV R0, UR33 ;  /* 0x0000002100007c02 */ /* 0x002fee0008000f00 */
.L_x_119:
[----:B-1----:R1:W2:Y:S02]  /*a010*/  SYNCS.PHASECHK.TRANS64.TRYWAIT P0, [R0+URZ+0x38], R3 ;  /* 0x00003803000075a7 */ /* 0x0022a400080011ff */
[----:B--2---:R-:W-:Y:S05]  /*a020*/  @!P0 NANOSLEEP.SYNCS 0x989680 ;  /* 0x009896800000895d */ /* 0x004fea0003900000 */
[----:B------:R-:W2:Y:S02]  /*a030*/  @!P0 SYNCS.PHASECHK.TRANS64 P0, [R0+URZ+0x38], R3 ;  /* 0x00003803000085a7 */ /* 0x000ea400080010ff */
[----:B--2---:R-:W-:Y:S05]  /*a040*/  @!P0 BRA `(.L_x_119) ;  /* 0xfffffffc00f08947 */ /* 0x004fea000383ffff */
[----:B------:R-:W-:Y:S05]  /*a050*/  BRA `(.L_x_26) ;  /* 0xffffff78009c7947 */ /* 0x000fea000383ffff */
.L_x_34:
[----:B-1----:R-:W-:Y:S07]  /*a060*/  MOV R0, UR17 ;  /* 0x0000001100007c02 */ /* 0x002fee0008000f00 */
.L_x_120:
[----:B-1----:R1:W2:Y:S02]  /*a070*/  SYNCS.PHASECHK.TRANS64.TRYWAIT P0, [R0+URZ+0x38], R3 ;  /* 0x00003803000075a7 */ /* 0x0022a400080011ff */
[----:B--2---:R-:W-:Y:S05]  /*a080*/  @!P0 NANOSLEEP.SYNCS 0x989680 ;  /* 0x009896800000895d */ /* 0x004fea0003900000 */
[----:B------:R-:W2:Y:S02]  /*a090*/  @!P0 SYNCS.PHASECHK.TRANS64 P0, [R0+URZ+0x38], R3 ;  /* 0x00003803000085a7 */ /* 0x000ea400080010ff */
[----:B--2---:R-:W-:Y:S05]  /*a0a0*/  @!P0 BRA `(.L_x_120) ;  /* 0xfffffffc00f08947 */ /* 0x004fea000383ffff */
[----:B------:R-:W-:Y:S05]  /*a0b0*/  BRA `(.L_x_33) ;  /* 0xffffff7c00587947 */ /* 0x000fea000383ffff */
.L_x_39:
[----:B-1----:R1:W2:Y:S02]  /*a0c0*/  SYNCS.PHASECHK.TRANS64.TRYWAIT P0, [R3+URZ+0x90], R0 ;  /* 0x00009000030075a7 */ /* 0x0022a400080011ff */
[----:B--2---:R-:W-:Y:S05]  /*a0d0*/  @!P0 NANOSLEEP.SYNCS 0x989680 ;  /* 0x009896800000895d */ /* 0x004fea0003900000 */
[----:B------:R-:W2:Y:S02]  /*a0e0*/  @!P0 SYNCS.PHASECHK.TRANS64 P0, [R3+URZ+0x90], R0 ;  /* 0x00009000030085a7 */ /* 0x000ea400080010ff */
[----:B--2---:R-:W-:Y:S05]  /*a0f0*/  @!P0 BRA `(.L_x_39) ;  /* 0xfffffffc00f08947 */ /* 0x004fea000383ffff */
[----:B------:R-:W-:Y:S05]  /*a100*/  BRA `(.L_x_121) ;  /* 0xffffff7c00fc7947 */ /* 0x000fea000383ffff */
.L_x_43:
[----:B-1----:R-:W-:-:S07]  /*a110*/  MOV R0, UR4 ;  /* 0x0000000400007c02 */ /* 0x002fce0008000f00 */
.L_x_122:
[----:B-1----:R1:W2:Y:S02]  /*a120*/  SYNCS.PHASECHK.TRANS64.TRYWAIT P0, [R0+URZ], R3 ;  /* 0x00000003000075a7 */ /* 0x0022a400080011ff */
[----:B--2---:R-:W-:Y:S05]  /*a130*/  @!P0 NANOSLEEP.SYNCS 0x989680 ;  /* 0x009896800000895d */ /* 0x004fea0003900000 */
[----:B------:R-:W2:Y:S02]  /*a140*/  @!P0 SYNCS.PHASECHK.TRANS64 P0, [R0+URZ], R3 ;  /* 0x00000003000085a7 */ /* 0x000ea400080010ff */
[----:B--2---:R-:W-:Y:S05]  /*a150*/  @!P0 BRA `(.L_x_122) ;  /* 0xfffffffc00f08947 */ /* 0x004fea000383ffff */
[----:B------:R-:W-:Y:S05]  /*a160*/  BRA `(.L_x_123) ;  /* 0xffffff8400a07947 */ /* 0x000fea000383ffff */
.L_x_44:
[----:B------:R-:W-:-:S07]  /*a170*/  MOV R0, UR5 ;  /* 0x0000000500007c02 */ /* 0x000fce0008000f00 */
.L_x_124:
[----:B-1----:R1:W2:Y:S02]  /*a180*/  SYNCS.PHASECHK.TRANS64.TRYWAIT P0, [R0+URZ], R3 ;  /* 0x00000003000075a7 */ /* 0x0022a400080011ff */
[----:B--2---:R-:W-:Y:S05]  /*a190*/  @!P0 NANOSLEEP.SYNCS 0x989680 ;  /* 0x009896800000895d */ /* 0x004fea0003900000 */
[----:B------:R-:W2:Y:S02]  /*a1a0*/  @!P0 SYNCS.PHASECHK.TRANS64 P0, [R0+URZ], R3 ;  /* 0x00000003000085a7 */ /* 0x000ea400080010ff */
[----:B--2---:R-:W-:Y:S05]  /*a1b0*/  @!P0 BRA `(.L_x_124) ;  /* 0xfffffffc00f08947 */ /* 0x004fea000383ffff */
[----:B------:R-:W-:Y:S05]  /*a1c0*/  BRA `(.L_x_125) ;  /* 0xffffff8400ac7947 */ /* 0x000fea000383ffff */
.L_x_45:
[----:B------:R-:W-:-:S07]  /*a1d0*/  MOV R0, UR5 ;  /* 0x0000000500007c02 */ /* 0x000fce0008000f00 */
.L_x_126:
[----:B-1----:R1:W2:Y:S02]  /*a1e0*/  SYNCS.PHASECHK.TRANS64.TRYWAIT P0, [R0+URZ], R3 ;  /* 0x00000003000075a7 */ /* 0x0022a400080011ff */
[----:B--2---:R-:W-:Y:S05]  /*a1f0*/  @!P0 NANOSLEEP.SYNCS 0x989680 ;  /* 0x009896800000895d */ /* 0x004fea0003900000 */
[----:B------:R-:W2:Y:S02]  /*a200*/  @!P0 SYNCS.PHASECHK.TRANS64 P0, [R0+URZ], R3 ;  /* 0x00000003000085a7 */ /* 0x000ea400080010ff */
[----:B--2---:R-:W-:Y:S05]  /*a210*/  @!P0 BRA `(.L_x_126) ;  /* 0xfffffffc00f08947 */ /* 0x004fea000383ffff */
[----:B------:R-:W-:Y:S05]  /*a220*/  BRA `(.L_x_127) ;  /* 0xffffff8400b87947 */ /* 0x000fea000383ffff */
.L_x_46:
[----:B------:R-:W-:-:S07]  /*a230*/  MOV R0, UR5 ;  /* 0x0000000500007c02 */ /* 0x000fce0008000f00 */
.L_x_128:
[----:B-1----:R1:W2:Y:S02]  /*a240*/  SYNCS.PHASECHK.TRANS64.TRYWAIT P0, [R0+URZ], R3 ;  /* 0x00000003000075a7 */ /* 0x0022a400080011ff */
[----:B--2---:R-:W-:Y:S05]  /*a250*/  @!P0 NANOSLEEP.SYNCS 0x989680 ;  /* 0x009896800000895d */ /* 0x004fea0003900000 */
[----:B------:R-:W2:Y:S02]  /*a260*/  @!P0 SYNCS.PHASECHK.TRANS64 P0, [R0+URZ], R3 ;  /* 0x00000003000085a7 */ /* 0x000ea400080010ff */
[----:B--2---:R-:W-:Y:S05]  /*a270*/  @!P0 BRA `(.L_x_128) ;  /* 0xfffffffc00f08947 */ /* 0x004fea000383ffff */
[----:B------:R-:W-:Y:S05]  /*a280*/  BRA `(.L_x_129) ;  /* 0xffffff8400c47947 */ /* 0x000fea000383ffff */
.L_x_47:
[----:B------:R-:W-:-:S07]  /*a290*/  MOV R0, UR5 ;  /* 0x0000000500007c02 */ /* 0x000fce0008000f00 */
.L_x_130:
[----:B-1----:R1:W2:Y:S02]  /*a2a0*/  SYNCS.PHASECHK.TRANS64.TRYWAIT P0, [R0+URZ], R3 ;  /* 0x00000003000075a7 */ /* 0x0022a400080011ff */
[----:B--2---:R-:W-:Y:S05]  /*a2b0*/  @!P0 NANOSLEEP.SYNCS 0x989680 ;  /* 0x009896800000895d */ /* 0x004fea0003900000 */
[----:B------:R-:W2:Y:S02]  /*a2c0*/  @!P0 SYNCS.PHASECHK.TRANS64 P0, [R0+URZ], R3 ;  /* 0x00000003000085a7 */ /* 0x000ea400080010ff */
[----:B--2---:R-:W-:Y:S05]  /*a2d0*/  @!P0 BRA `(.L_x_130) ;  /* 0xfffffffc00f08947 */ /* 0x004fea000383ffff */
[----:B------:R-:W-:Y:S05]  /*a2e0*/  BRA `(.L_x_131) ;  /* 0xffffff8400d07947 */ /* 0x000fea000383ffff */
.L_x_48:
[----:B------:R-:W-:-:S07]  /*a2f0*/  MOV R0, UR5 ;  /* 0x0000000500007c02 */ /* 0x000fce0008000f00 */
.L_x_132:
[----:B-1----:R1:W2:Y:S02]  /*a300*/  SYNCS.PHASECHK.TRANS64.TRYWAIT P0, [R0+URZ], R3 ;  /* 0x00000003000075a7 */ /* 0x0022a400080011ff */
[----:B--2---:R-:W-:Y:S05]  /*a310*/  @!P0 NANOSLEEP.SYNCS 0x989680 ;  /* 0x009896800000895d */ /* 0x004fea0003900000 */
[----:B------:R-:W2:Y:S02]  /*a320*/  @!P0 SYNCS.PHASECHK.TRANS64 P0, [R0+URZ], R3 ;  /* 0x00000003000085a7 */ /* 0x000ea400080010ff */
[----:B--2---:R-:W-:Y:S05]  /*a330*/  @!P0 BRA `(.L_x_132) ;  /* 0xfffffffc00f08947 */ /* 0x004fea000383ffff */
[----:B------:R-:W-:Y:S05]  /*a340*/  BRA `(.L_x_133) ;  /* 0xffffff8400dc7947 */ /* 0x000fea000383ffff */
.L_x_51:
[----:B-1----:R1:W2:Y:S02]  /*a350*/  SYNCS.PHASECHK.TRANS64.TRYWAIT P0, [R2+URZ+0xe0], R5 ;  /* 0x0000e005020075a7 */ /* 0x0022a400080011ff */
[----:B--2---:R-:W-:Y:S05]  /*a360*/  @!P0 NANOSLEEP.SYNCS 0x989680 ;  /* 0x009896800000895d */ /* 0x004fea0003900000 */
[----:B------:R-:W2:Y:S02]  /*a370*/  @!P0 SYNCS.PHASECHK.TRANS64 P0, [R2+URZ+0xe0], R5 ;  /* 0x0000e005020085a7 */ /* 0x000ea400080010ff */
[----:B--2---:R-:W-:Y:S05]  /*a380*/  @!P0 BRA `(.L_x_51) ;  /* 0xfffffffc00f08947 */ /* 0x004fea000383ffff */
[----:B------:R-:W-:Y:S05]  /*a390*/  BRA `(.L_x_134) ;  /* 0xffffff8800387947 */ /* 0x000fea000383ffff */
.L_x_52:
[----:B------:R-:W-:-:S07]  /*a3a0*/  MOV R2, UR4 ;  /* 0x0000000400027c02 */ /* 0x000fce0008000f00 */
.L_x_135:
[----:B-1----:R1:W2:Y:S02]  /*a3b0*/  SYNCS.PHASECHK.TRANS64.TRYWAIT P0, [R2+URZ+0xa0], R5 ;  /* 0x0000a005020075a7 */ /* 0x0022a400080011ff */
[----:B--2---:R-:W-:Y:S05]  /*a3c0*/  @!P0 NANOSLEEP.SYNCS 0x989680 ;  /* 0x009896800000895d */ /* 0x004fea0003900000 */
[----:B------:R-:W2:Y:S02]  /*a3d0*/  @!P0 SYNCS.PHASECHK.TRANS64 P0, [R2+URZ+0xa0], R5 ;  /* 0x0000a005020085a7 */ /* 0x000ea400080010ff */
[----:B--2---:R-:W-:Y:S05]  /*a3e0*/  @!P0 BRA `(.L_x_135) ;  /* 0xfffffffc00f08947 */ /* 0x004fea000383ffff */
[----:B------:R-:W-:Y:S05]  /*a3f0*/  BRA `(.L_x_136) ;  /* 0xffffff8800487947 */ /* 0x000fea000383ffff */
.L_x_53:
[----:B-1----:R1:W2:Y:S02]  /*a400*/  SYNCS.PHASECHK.TRANS64.TRYWAIT P1, [R2+URZ+0x90], R5 ;  /* 0x00009005020075a7 */ /* 0x0022a400080211ff */
[----:B--2---:R-:W-:Y:S05]  /*a410*/  @!P1 NANOSLEEP.SYNCS 0x989680 ;  /* 0x009896800000995d */ /* 0x004fea0003900000 */
[----:B------:R-:W2:Y:S02]  /*a420*/  @!P1 SYNCS.PHASECHK.TRANS64 P1, [R2+URZ+0x90], R5 ;  /* 0x00009005020095a7 */ /* 0x000ea400080210ff */
[----:B--2---:R-:W-:Y:S05]  /*a430*/  @!P1 BRA `(.L_x_53) ;  /* 0xfffffffc00f09947 */ /* 0x004fea000383ffff */
[----:B------:R-:W-:Y:S05]  /*a440*/  BRA `(.L_x_137) ;  /* 0xffffff8800787947 */ /* 0x000fea000383ffff */
.L_x_56:
[----:B------:R-:W-:-:S07]  /*a450*/  MOV R0, UR4 ;  /* 0x0000000400007c02 */ /* 0x000fce0008000f00 */
.L_x_138:
[----:B-1----:R1:W2:Y:S02]  /*a460*/  SYNCS.PHASECHK.TRANS64.TRYWAIT P0, [R0+URZ+0xa0], R3 ;  /* 0x0000a003000075a7 */ /* 0x0022a400080011ff */
[----:B--2---:R-:W-:Y:S05]  /*a470*/  @!P0 NANOSLEEP.SYNCS 0x989680 ;  /* 0x009896800000895d */ /* 0x004fea0003900000 */
[----:B------:R-:W2:Y:S02]  /*a480*/  @!P0 SYNCS.PHASECHK.TRANS64 P0, [R0+URZ+0xa0], R3 ;  /* 0x0000a003000085a7 */ /* 0x000ea400080010ff */
[----:B--2---:R-:W-:Y:S05]  /*a490*/  @!P0 BRA `(.L_x_138) ;  /* 0xfffffffc00f08947 */ /* 0x004fea000383ffff */
[----:B------:R-:W-:Y:S05]  /*a4a0*/  BRA `(.L_x_55) ;  /* 0xffffff8800cc7947 */ /* 0x000fea000383ffff */
.L_x_65:
[----:B-1----:R-:W-:-:S04]  /*a4b0*/  MOV R0, UR6 ;  /* 0x0000000600007c02 */ /* 0x002fc80008000f00 */
[----:B------:R1:W2:Y:S03]  /*a4c0*/  SYNCS.PHASECHK.TRANS64.TRYWAIT P0, [R0+URZ+0x8], R7 ;  /* 0x00000807000075a7 */ /* 0x0002a600080011ff */
[----:B--2---:R-:W-:Y:S05]  /*a4d0*/  @!P0 NANOSLEEP.SYNCS 0x989680 ;  /* 0x009896800000895d */ /* 0x004fea0003900000 */
[----:B------:R-:W2:Y:S02]  /*a4e0*/  @!P0 SYNCS.PHASECHK.TRANS64 P0, [R0+URZ+0x8], R7 ;  /* 0x00000807000085a7 */ /* 0x000ea400080010ff */
[----:B--2---:R-:W-:Y:S05]  /*a4f0*/  @!P0 BRA `(.L_x_65) ;  /* 0xfffffffc00ec8947 */ /* 0x004fea000383ffff */
[----:B------:R-:W-:Y:S05]  /*a500*/  BRA `(.L_x_64) ;  /* 0xffffff8c00807947 */ /* 0x000fea000383ffff */
.L_x_67:
[----:B------:R-:W-:Y:S01]  /*a510*/  BSSY B0, `(.L_x_139) ;  /* 0x0000006000007945 */ /* 0x000fe20003800000 */
[----:B------:R-:W-:-:S07]  /*a520*/  MOV R15, 0xffffffff ;  /* 0xffffffff000f7802 */ /* 0x000fce0000000f00 */
[----:B-1---5:R-:W-:Y:S05]  /*a530*/  WARPSYNC.COLLECTIVE R15, `(.L_x_140) ;  /* 0x000000000f0c7348 */ /* 0x022fea0003c00000 */
[----:B------:R-:W-:Y:S02]  /*a540*/  ELECT P6, UR79, PT ;  /* 0x00000000004f782f */ /* 0x000fe400038c0000 */
[----:B------:R-:W-:Y:S01]  /*a550*/  MOV R14, UR79 ;  /* 0x0000004f000e7c02 */ /* 0x000fe20008000f00 */
[----:B-1---5:R-:W-:Y:S10]  /*a560*/  ENDCOLLECTIVE ;  /* 0x000000000000791b */ /* 0x022ff40003800000 */
.L_x_140:
[----:B------:R-:W-:Y:S05]  /*a570*/  BSYNC B0 ;  /* 0x0000000000007941 */ /* 0x000fea0003800000 */
.L_x_139:
[----:B------:R-:W-:Y:S01]  /*a580*/  PLOP3.LUT P0, PT, P6, PT, PT, 0x80, 0x8 ;  /* 0x000000000008781c */ /* 0x000fe2000370f070 */
[----:B------:R-:W-:-:S12]  /*a590*/  BRA `(.L_x_141) ;  /* 0xffffff8c00ac7947 */ /* 0x000fd8000383ffff */
.L_x_69:
[----:B-1----:R-:W-:-:S04]  /*a5a0*/  MOV R0, UR6 ;  /* 0x0000000600007c02 */ /* 0x002fc80008000f00 */
[----:B------:R1:W2:Y:S03]  /*a5b0*/  SYNCS.PHASECHK.TRANS64.TRYWAIT P0, [R0+URZ+0x8], R5 ;  /* 0x00000805000075a7 */ /* 0x0002a600080011ff */
[----:B--2---:R-:W-:Y:S05]  /*a5c0*/  @!P0 NANOSLEEP.SYNCS 0x989680 ;  /* 0x009896800000895d */ /* 0x004fea0003900000 */
[----:B------:R-:W2:Y:S02]  /*a5d0*/  @!P0 SYNCS.PHASECHK.TRANS64 P0, [R0+URZ+0x8], R5 ;  /* 0x00000805000085a7 */ /* 0x000ea400080010ff */
[----:B--2---:R-:W-:Y:S05]  /*a5e0*/  @!P0 BRA `(.L_x_69) ;  /* 0xfffffffc00ec8947 */ /* 0x004fea000383ffff */
[----:B------:R-:W-:Y:S05]  /*a5f0*/  BRA `(.L_x_68) ;  /* 0xffffff8c00b07947 */ /* 0x000fea000383ffff */
.L_x_70:
[----:B-1----:R1:W2:Y:S02]  /*a600*/  SYNCS.PHASECHK.TRANS64.TRYWAIT P0, [R0+URZ+0x90], R3 ;  /* 0x00009003000075a7 */ /* 0x0022a400080011ff */
[----:B--2---:R-:W-:Y:S05]  /*a610*/  @!P0 NANOSLEEP.SYNCS 0x989680 ;  /* 0x009896800000895d */ /* 0x004fea0003900000 */
[----:B------:R-:W2:Y:S02]  /*a620*/  @!P0 SYNCS.PHASECHK.TRANS64 P0, [R0+URZ+0x90], R3 ;  /* 0x00009003000085a7 */ /* 0x000ea400080010ff */
[----:B--2---:R-:W-:Y:S05]  /*a630*/  @!P0 BRA `(.L_x_70) ;  /* 0xfffffffc00f08947 */ /* 0x004fea000383ffff */
[----:B------:R-:W-:Y:S05]  /*a640*/  BRA `(.L_x_142) ;  /* 0xffffff90009c7947 */ /* 0x000fea000383ffff */
.L_x_72:
[----:B------:R-:W-:-:S07]  /*a650*/  MOV R0, UR31 ;  /* 0x0000001f00007c02 */ /* 0x000fce0008000f00 */
.L_x_143:
[----:B-1----:R1:W3:Y:S02]  /*a660*/  SYNCS.PHASECHK.TRANS64.TRYWAIT P0, [R0+URZ+0xc8], R3 ;  /* 0x0000c803000075a7 */ /* 0x0022e400080011ff */
[----:B---3--:R-:W-:Y:S05]  /*a670*/  @!P0 NANOSLEEP.SYNCS 0x989680 ;  /* 0x009896800000895d */ /* 0x008fea0003900000 */
[----:B------:R-:W3:Y:S02]  /*a680*/  @!P0 SYNCS.PHASECHK.TRANS64 P0, [R0+URZ+0xc8], R3 ;  /* 0x0000c803000085a7 */ /* 0x000ee400080010ff */
[----:B---3--:R-:W-:Y:S05]  /*a690*/  @!P0 BRA `(.L_x_143) ;  /* 0xfffffffc00f08947 */ /* 0x008fea000383ffff */
[----:B------:R-:W-:Y:S05]  /*a6a0*/  BRA `(.L_x_144) ;  /* 0xffffff9000e47947 */ /* 0x000fea000383ffff */
.L_x_75:
[----:B------:R-:W-:Y:S07]  /*a6b0*/  MOV R0, UR7 ;  /* 0x0000000700007c02 */ /* 0x000fee0008000f00 */
.L_x_145:
[----:B-1----:R1:W3:Y:S02]  /*a6c0*/  SYNCS.PHASECHK.TRANS64.TRYWAIT P0, [R0+URZ], R3 ;  /* 0x00000003000075a7 */ /* 0x0022e400080011ff */
[----:B---3--:R-:W-:Y:S05]  /*a6d0*/  @!P0 NANOSLEEP.SYNCS 0x989680 ;  /* 0x009896800000895d */ /* 0x008fea0003900000 */
[----:B------:R-:W3:Y:S02]  /*a6e0*/  @!P0 SYNCS.PHASECHK.TRANS64 P0, [R0+URZ], R3 ;  /* 0x00000003000085a7 */ /* 0x000ee400080010ff */
[----:B---3--:R-:W-:Y:S05]  /*a6f0*/  @!P0 BRA `(.L_x_145) ;  /* 0xfffffffc00f08947 */ /* 0x008fea000383ffff */
[----:B------:R-:W-:Y:S05]  /*a700*/  BRA `(.L_x_74) ;  /* 0xffffff9000f87947 */ /* 0x000fea000383ffff */
.L_x_79:
[----:B-1----:R-:W-:-:S07]  /*a710*/  MOV R0, UR4 ;  /* 0x0000000400007c02 */ /* 0x002fce0008000f00 */
.L_x_146:
[----:B-1----:R1:W2:Y:S02]  /*a720*/  SYNCS.PHASECHK.TRANS64.TRYWAIT P0, [R0+URZ], R3 ;  /* 0x00000003000075a7 */ /* 0x0022a400080011ff */
[----:B--2---:R-:W-:Y:S05]  /*a730*/  @!P0 NANOSLEEP.SYNCS 0x989680 ;  /* 0x009896800000895d */ /* 0x004fea0003900000 */
[----:B------:R-:W2:Y:S02]  /*a740*/  @!P0 SYNCS.PHASECHK.TRANS64 P0, [R0+URZ], R3 ;  /* 0x00000003000085a7 */ /* 0x000ea400080010ff */
[----:B--2---:R-:W-:Y:S05]  /*a750*/  @!P0 BRA `(.L_x_146) ;  /* 0xfffffffc00f08947 */ /* 0x004fea000383ffff */
[----:B------:R-:W-:Y:S05]  /*a760*/  BRA `(.L_x_147) ;  /* 0xffffff9400f07947 */ /* 0x000fea000383ffff */
.L_x_80:
[----:B------:R-:W-:-:S07]  /*a770*/  MOV R0, UR5 ;  /* 0x0000000500007c02 */ /* 0x000fce0008000f00 */
.L_x_148:
[----:B-1----:R1:W2:Y:S02]  /*a780*/  SYNCS.PHASECHK.TRANS64.TRYWAIT P0, [R0+URZ], R3 ;  /* 0x00000003000075a7 */ /* 0x0022a400080011ff */
[----:B--2---:R-:W-:Y:S05]  /*a790*/  @!P0 NANOSLEEP.SYNCS 0x989680 ;  /* 0x009896800000895d */ /* 0x004fea0003900000 */
[----:B------:R-:W2:Y:S02]  /*a7a0*/  @!P0 SYNCS.PHASECHK.TRANS64 P0, [R0+URZ], R3 ;  /* 0x00000003000085a7 */ /* 0x000ea400080010ff */
[----:B--2---:R-:W-:Y:S05]  /*a7b0*/  @!P0 BRA `(.L_x_148) ;  /* 0xfffffffc00f08947 */ /* 0x004fea000383ffff */
[----:B------:R-:W-:Y:S05]  /*a7c0*/  BRA `(.L_x_149) ;  /* 0xffffff9400fc7947 */ /* 0x000fea000383ffff */
.L_x_83:
[----:B------:R-:W-:-:S07]  /*a7d0*/  MOV R0, UR27 ;  /* 0x0000001b00007c02 */ /* 0x000fce0008000f00 */
.L_x_150:
[----:B-1----:R1:W2:Y:S02]  /*a7e0*/  SYNCS.PHASECHK.TRANS64.TRYWAIT P1, [R0+URZ+0x100], R3 ;  /* 0x00010003000075a7 */ /* 0x0022a400080211ff */
[----:B--2---:R-:W-:Y:S05]  /*a7f0*/  @!P1 NANOSLEEP.SYNCS 0x989680 ;  /* 0x009896800000995d */ /* 0x004fea0003900000 */
[----:B------:R-:W2:Y:S02]  /*a800*/  @!P1 SYNCS.PHASECHK.TRANS64 P1, [R0+URZ+0x100], R3 ;  /* 0x00010003000095a7 */ /* 0x000ea400080210ff */
[----:B--2---:R-:W-:Y:S05]  /*a810*/  @!P1 BRA `(.L_x_150) ;  /* 0xfffffffc00f09947 */ /* 0x004fea000383ffff */
[----:B------:R-:W-:Y:S05]  /*a820*/  BRA `(.L_x_151) ;  /* 0xffffff9800487947 */ /* 0x000fea000383ffff */
.L_x_88:
[----:B---3--:R3:W4:Y:S02]  /*a830*/  SYNCS.PHASECHK.TRANS64.TRYWAIT P0, [R3+URZ+0x90], R0 ;  /* 0x00009000030075a7 */ /* 0x00872400080011ff */
[----:B----4-:R-:W-:Y:S05]  /*a840*/  @!P0 NANOSLEEP.SYNCS 0x989680 ;  /* 0x009896800000895d */ /* 0x010fea0003900000 */
[----:B------:R-:W4:Y:S02]  /*a850*/  @!P0 SYNCS.PHASECHK.TRANS64 P0, [R3+URZ+0x90], R0 ;  /* 0x00009000030085a7 */ /* 0x000f2400080010ff */
[----:B----4-:R-:W-:Y:S05]  /*a860*/  @!P0 BRA `(.L_x_88) ;  /* 0xfffffffc00f08947 */ /* 0x010fea000383ffff */
[----:B------:R-:W-:Y:S05]  /*a870*/  BRA `(.L_x_152) ;  /* 0xffffff9c00747947 */ /* 0x000fea000383ffff */
.L_x_91:
[----:B------:R-:W-:Y:S07]  /*a880*/  MOV R0, UR29 ;  /* 0x0000001d00007c02 */ /* 0x000fee0008000f00 */
.L_x_153:
[----:B-1----:R1:W3:Y:S02]  /*a890*/  SYNCS.PHASECHK.TRANS64.TRYWAIT P1, [R0+URZ+0x88], R3 ;  /* 0x00008803000075a7 */ /* 0x0022e400080211ff */
[----:B---3--:R-:W-:Y:S05]  /*a8a0*/  @!P1 NANOSLEEP.SYNCS 0x989680 ;  /* 0x009896800000995d */ /* 0x008fea0003900000 */
[----:B------:R-:W3:Y:S02]  /*a8b0*/  @!P1 SYNCS.PHASECHK.TRANS64 P1, [R0+URZ+0x88], R3 ;  /* 0x00008803000095a7 */ /* 0x000ee400080210ff */
[----:B---3--:R-:W-:Y:S05]  /*a8c0*/  @!P1 BRA `(.L_x_153) ;  /* 0xfffffffc00f09947 */ /* 0x008fea000383ffff */
[----:B------:R-:W-:Y:S05]  /*a8d0*/  BRA `(.L_x_90) ;  /* 0xffffffa000e87947 */ /* 0x000fea000383ffff */
.L_x_94:
[----:B-1----:R-:W-:Y:S07]  /*a8e0*/  MOV R3, UR29 ;  /* 0x0000001d00037c02 */ /* 0x002fee0008000f00 */
.L_x_154:
[----:B-1----:R1:W3:Y:S02]  /*a8f0*/  SYNCS.PHASECHK.TRANS64.TRYWAIT P0, [R3+URZ+0x78], R2 ;  /* 0x00007802030075a7 */ /* 0x0022e400080011ff */
[----:B---3--:R-:W-:Y:S05]  /*a900*/  @!P0 NANOSLEEP.SYNCS 0x989680 ;  /* 0x009896800000895d */ /* 0x008fea0003900000 */
[----:B------:R-:W3:Y:S02]  /*a910*/  @!P0 SYNCS.PHASECHK.TRANS64 P0, [R3+URZ+0x78], R2 ;  /* 0x00007802030085a7 */ /* 0x000ee400080010ff */
[----:B---3--:R-:W-:Y:S05]  /*a920*/  @!P0 BRA `(.L_x_154) ;  /* 0xfffffffc00f08947 */ /* 0x008fea000383ffff */
[----:B------:R-:W-:Y:S05]  /*a930*/  BRA `(.L_x_155) ;  /* 0xffffffa4004c7947 */ /* 0x000fea000383ffff */
.L_x_97:
[----:B------:R-:W-:Y:S07]  /*a940*/  MOV R0, UR4 ;  /* 0x0000000400007c02 */ /* 0x000fee0008000f00 */
.L_x_156:
[----:B-1----:R1:W2:Y:S02]  /*a950*/  SYNCS.PHASECHK.TRANS64.TRYWAIT P0, [R0+URZ+0x90], R3 ;  /* 0x00009003000075a7 */ /* 0x0022a400080011ff */
[----:B--2---:R-:W-:Y:S05]  /*a960*/  @!P0 NANOSLEEP.SYNCS 0x989680 ;  /* 0x009896800000895d */ /* 0x004fea0003900000 */
[----:B------:R-:W2:Y:S02]  /*a970*/  @!P0 SYNCS.PHASECHK.TRANS64 P0, [R0+URZ+0x90], R3 ;  /* 0x00009003000085a7 */ /* 0x000ea400080010ff */
[----:B--2---:R-:W-:Y:S05]  /*a980*/  @!P0 BRA `(.L_x_156) ;  /* 0xfffffffc00f08947 */ /* 0x004fea000383ffff */
[----:B------:R-:W-:Y:S05]  /*a990*/  BRA `(.L_x_157) ;  /* 0xffffffa800887947 */ /* 0x000fea000383ffff */
.L_x_107:
[----:B-1----:R-:W-:Y:S04]  /*a9a0*/  MOV R3, UR44 ;  /* 0x0000002c00037c02 */ /* 0x002fe80008000f00 */
[----:B------:R1:W2:Y:S03]  /*a9b0*/  SYNCS.PHASECHK.TRANS64.TRYWAIT P2, [R3+URZ+0x70], R8 ;  /* 0x00007008030075a7 */ /* 0x0002a600080411ff */
[----:B--2---:R-:W-:Y:S05]  /*a9c0*/  @!P2 NANOSLEEP.SYNCS 0x989680 ;  /* 0x009896800000a95d */ /* 0x004fea0003900000 */
[----:B------:R-:W2:Y:S02]  /*a9d0*/  @!P2 SYNCS.PHASECHK.TRANS64 P2, [R3+URZ+0x70], R8 ;  /* 0x000070080300a5a7 */ /* 0x000ea400080410ff */
[----:B--2---:R-:W-:Y:S05]  /*a9e0*/  @!P2 BRA `(.L_x_107) ;  /* 0xfffffffc00eca947 */ /* 0x004fea000383ffff */
[----:B------:R-:W-:Y:S05]  /*a9f0*/  BRA `(.L_x_106) ;  /* 0xffffffb800707947 */ /* 0x000fea000383ffff */
.L_x_109:
[----:B-1----:R1:W2:Y:S02]  /*aa00*/  SYNCS.PHASECHK.TRANS64.TRYWAIT P1, [R0+URZ+0xb0], R5 ;  /* 0x0000b005000075a7 */ /* 0x0022a400080211ff */
[----:B--2---:R-:W-:Y:S05]  /*aa10*/  @!P1 NANOSLEEP.SYNCS 0x989680 ;  /* 0x009896800000995d */ /* 0x004fea0003900000 */
[----:B------:R-:W2:Y:S02]  /*aa20*/  @!P1 SYNCS.PHASECHK.TRANS64 P1, [R0+URZ+0xb0], R5 ;  /* 0x0000b005000095a7 */ /* 0x000ea400080210ff */
[----:B--2---:R-:W-:Y:S05]  /*aa30*/  @!P1 BRA `(.L_x_109) ;  /* 0xfffffffc00f09947 */ /* 0x004fea000383ffff */
[----:B------:R-:W-:Y:S05]  /*aa40*/  BRA `(.L_x_108) ;  /* 0xffffffbc00147947 */ /* 0x000fea000383ffff */
        .weak           $__internal_0_$__cuda_sm10x_tcgen05_guardrail_trap_col_being_dealloced_not_returned_by_alloc
        .type           $__internal_0_$__cuda_sm10x_tcgen05_guardrail_trap_col_being_dealloced_not_returned_by_alloc,@function
        .size           $__internal_0_$__cuda_sm10x_tcgen05_guardrail_trap_col_being_dealloced_not_returned_by_alloc,($__internal_1_$__cuda_sm10x_tcgen05_guardrail_trap_phase_invalid_during_alloc - $__internal_0_$__cuda_sm10x_tcgen05_guardrail_trap_col_being_dealloced_not_returned_by_alloc)
$__internal_0_$__cuda_sm10x_tcgen05_guardrail_trap_col_being_dealloced_not_returned_by_alloc:
[----:B------:R-:W-:Y:S05]  /*aa50*/  BPT.TRAP 0x1 ;  /* 0x000000040000795c */ /* 0x000fea0000300000 */
[----:B------:R-:W-:-:S04]  /*aa60*/  HFMA2 R3, -RZ, RZ, 0, 0 ;  /* 0x00000000ff037431 */ /* 0x000fc800000001ff */
[----:B------:R-:W-:Y:S05]  /*aa70*/  RET.REL.NODEC R2 `(_ZN7cutlass13device_kernelINS_4gemm6kernel13GemmUniversalIN4cute5tupleIJiiiiEEENS1_10collective13CollectiveMmaINS1_35MainloopSm100TmaUmmaWarpSpecializedILi7ELi2ELi3ENS5_IJNS4_1CILi2EEENSA_ILi1EEESC_EEEEENS5_IJNSA_ILi256EEENSA_ILi160EEENSA_ILi128EEEEEEaNS5_IJlSC_lEEEaSJ_NS4_8TiledMMAINS4_8MMA_AtomIJNS4_21SM100_MMA_S8_2x1SM_SSIaaiLi256ELi160ELNS4_4UMMA5MajorE0ELSO_0ELNSN_8SaturateE0EEEEEENS4_6LayoutINS5_IJSC_SC_SC_EEENS5_IJNSA_ILi0EEESU_SU_EEEEENS5_IJNS4_10UnderscoreESX_SX_EEEEENS4_18SM100_TMA_2SM_LOADENS4_14ComposedLayoutINS4_7SwizzleILi3ELi4ELi3EEENS4_18smem_ptr_flag_bitsILi8EEENSS_INS5_IJNSA_ILi8EEESH_EEENS5_IJSH_SC_EEEEEEEvNS4_8identityES10_S1A_vS1B_EENS_8epilogue10collective18CollectiveEpilogueINS1D_23Sm100TmaWarpSpecializedILi1ELi1ELi160ELb0ELb0EEEJNS5_IJSH_SG_SH_EEENS5_IJNSS_ISH_SC_EENSS_ISG_SC_EEEEEaSJ_aSJ_NS1D_6fusion15FusionCallbacksIS1H_NS1M_17LinearCombinationIaiaiLNS_15FloatRoundStyleE2EEES1I_S1L_JEEENS4_5SM1004TMEM4LOAD26SM100_TMEM_LOAD_32dp32b32xENS4_13SM90_TMA_LOADENS11_INS12_ILi1ELi4ELi3EEES15_NSS_INS5_IJS16_NSA_ILi32EEEEEENS5_IJS1Y_SC_EEEEEEENS4_39AutoVectorizingCopyWithAssumedAlignmentILi128EEENS4_14SM90_TMA_STOREES22_S24_S24_EEEvvEEEEvNT_6ParamsE) ;  /* 0xffffff5402607950 */ /* 0x000fea0003c3ffff */
        .weak           $__internal_1_$__cuda_sm10x_tcgen05_guardrail_trap_phase_invalid_during_alloc
        .type           $__internal_1_$__cuda_sm10x_tcgen05_guardrail_trap_phase_invalid_during_alloc,@function
        .size           $__internal_1_$__cuda_sm10x_tcgen05_guardrail_trap_phase_invalid_during_alloc,($__internal_2_$__cuda_sm10x_tcgen05_guardrail_trap_unallocated_columns_being_dealloced - $__internal_1_$__cuda_sm10x_tcgen05_guardrail_trap_phase_invalid_during_alloc)
$__internal_1_$__cuda_sm10x_tcgen05_guardrail_trap_phase_invalid_during_alloc:
[----:B------:R-:W-:Y:S05]  /*aa80*/  BPT.TRAP 0x1 ;  /* 0x000000040000795c */ /* 0x000fea0000300000 */
[----:B------:R-:W-:-:S04]  /*aa90*/  MOV R5, 0x0 ;  /* 0x0000000000057802 */ /* 0x000fc80000000f00 */
[----:B------:R-:W-:Y:S05]  /*aaa0*/  RET.REL.NODEC R4 `(_ZN7cutlass13device_kernelINS_4gemm6kernel13GemmUniversalIN4cute5tupleIJiiiiEEENS1_10collective13CollectiveMmaINS1_35MainloopSm100TmaUmmaWarpSpecializedILi7ELi2ELi3ENS5_IJNS4_1CILi2EEENSA_ILi1EEESC_EEEEENS5_IJNSA_ILi256EEENSA_ILi160EEENSA_ILi128EEEEEEaNS5_IJlSC_lEEEaSJ_NS4_8TiledMMAINS4_8MMA_AtomIJNS4_21SM100_MMA_S8_2x1SM_SSIaaiLi256ELi160ELNS4_4UMMA5MajorE0ELSO_0ELNSN_8SaturateE0EEEEEENS4_6LayoutINS5_IJSC_SC_SC_EEENS5_IJNSA_ILi0EEESU_SU_EEEEENS5_IJNS4_10UnderscoreESX_SX_EEEEENS4_18SM100_TMA_2SM_LOADENS4_14ComposedLayoutINS4_7SwizzleILi3ELi4ELi3EEENS4_18smem_ptr_flag_bitsILi8EEENSS_INS5_IJNSA_ILi8EEESH_EEENS5_IJSH_SC_EEEEEEEvNS4_8identityES10_S1A_vS1B_EENS_8epilogue10collective18CollectiveEpilogueINS1D_23Sm100TmaWarpSpecializedILi1ELi1ELi160ELb0ELb0EEEJNS5_IJSH_SG_SH_EEENS5_IJNSS_ISH_SC_EENSS_ISG_SC_EEEEEaSJ_aSJ_NS1D_6fusion15FusionCallbacksIS1H_NS1M_17LinearCombinationIaiaiLNS_15FloatRoundStyleE2EEES1I_S1L_JEEENS4_5SM1004TMEM4LOAD26SM100_TMEM_LOAD_32dp32b32xENS4_13SM90_TMA_LOADENS11_INS12_ILi1ELi4ELi3EEES15_NSS_INS5_IJS16_NSA_ILi32EEEEEENS5_IJS1Y_SC_EEEEEEENS4_39AutoVectorizingCopyWithAssumedAlignmentILi128EEENS4_14SM90_TMA_STOREES22_S24_S24_EEEvvEEEEvNT_6ParamsE) ;  /* 0xffffff5404547950 */ /* 0x000fea0003c3ffff */
        .weak           $__internal_2_$__cuda_sm10x_tcgen05_guardrail_trap_unallocated_columns_being_dealloced
        .type           $__internal_2_$__cuda_sm10x_tcgen05_guardrail_trap_unallocated_columns_being_dealloced,@function
        .size           $__internal_2_$__cuda_sm10x_tcgen05_guardrail_trap_unallocated_columns_being_dealloced,(.L_x_159 - $__internal_2_$__cuda_sm10x_tcgen05_guardrail_trap_unallocated_columns_being_dealloced)
$__internal_2_$__cuda_sm10x_tcgen05_guardrail_trap_unallocated_columns_being_dealloced:
[----:B------:R-:W-:Y:S05]  /*aab0*/  BPT.TRAP 0x1 ;  /* 0x000000040000795c */ /* 0x000fea0000300000 */
[----:B------:R-:W-:-:S04]  /*aac0*/  HFMA2 R3, -RZ, RZ, 0, 0 ;  /* 0x00000000ff037431 */ /* 0x000fc800000001ff */
[----:B------:R-:W-:Y:S05]  /*aad0*/  RET.REL.NODEC R2 `(_ZN7cutlass13device_kernelINS_4gemm6kernel13GemmUniversalIN4cute5tupleIJiiiiEEENS1_10collective13CollectiveMmaINS1_35MainloopSm100TmaUmmaWarpSpecializedILi7ELi2ELi3ENS5_IJNS4_1CILi2EEENSA_ILi1EEESC_EEEEENS5_IJNSA_ILi256EEENSA_ILi160EEENSA_ILi128EEEEEEaNS5_IJlSC_lEEEaSJ_NS4_8TiledMMAINS4_8MMA_AtomIJNS4_21SM100_MMA_S8_2x1SM_SSIaaiLi256ELi160ELNS4_4UMMA5MajorE0ELSO_0ELNSN_8SaturateE0EEEEEENS4_6LayoutINS5_IJSC_SC_SC_EEENS5_IJNSA_ILi0EEESU_SU_EEEEENS5_IJNS4_10UnderscoreESX_SX_EEEEENS4_18SM100_TMA_2SM_LOADENS4_14ComposedLayoutINS4_7SwizzleILi3ELi4ELi3EEENS4_18smem_ptr_flag_bitsILi8EEENSS_INS5_IJNSA_ILi8EEESH_EEENS5_IJSH_SC_EEEEEEEvNS4_8identityES10_S1A_vS1B_EENS_8epilogue10collective18CollectiveEpilogueINS1D_23Sm100TmaWarpSpecializedILi1ELi1ELi160ELb0ELb0EEEJNS5_IJSH_SG_SH_EEENS5_IJNSS_ISH_SC_EENSS_ISG_SC_EEEEEaSJ_aSJ_NS1D_6fusion15FusionCallbacksIS1H_NS1M_17LinearCombinationIaiaiLNS_15FloatRoundStyleE2EEES1I_S1L_JEEENS4_5SM1004TMEM4LOAD26SM100_TMEM_LOAD_32dp32b32xENS4_13SM90_TMA_LOADENS11_INS12_ILi1ELi4ELi3EEES15_NSS_INS5_IJS16_NSA_ILi32EEEEEENS5_IJS1Y_SC_EEEEEEENS4_39AutoVectorizingCopyWithAssumedAlignmentILi128EEENS4_14SM90_TMA_STOREES22_S24_S24_EEEvvEEEEvNT_6ParamsE) ;  /* 0xffffff5402487950 */ /* 0x000fea0003c3ffff */
.L_x_158:
[----:B------:R-:W-:-:S00]  /*aae0*/  BRA `(.L_x_158) ;  /* 0xfffffffc00fc7947 */ /* 0x000fc0000383ffff */
[----:B------:R-:W-:-:S00]  /*aaf0*/  NOP ;  /* 0x0000000000007918 */ /* 0x000fc00000000000 */
        /* <DEDUP_REMOVED lines=8> */
.L_x_159:


//--------------------- .nv.global.init           --------------------------
	.section	.nv.global.init,"aw",@progbits
.nv.global.init:
	.type		$str$27,@object
	.size		$str$27,($str$28 - $str$27)
$str$27:
        /*0000*/ 	.byte	0x28, 0x61, 0x64, 0x64, 0x72, 0x65, 0x73, 0x73, 0x20, 0x26, 0x20, 0x6d, 0x61, 0x73, 0x6b, 0x29
        /*0010*/ 	.byte	0x20, 0x3d, 0x3d, 0x20, 0x30, 0x00
	.type		$str$28,@object
	.size		$str$28,($str$26 - $str$28)
$str$28:
        /*0016*/ 	.byte	0x2f, 0x74, 0x6d, 0x70, 0x2f, 0x63, 0x75, 0x74, 0x6c, 0x61, 0x73, 0x73, 0x5f, 0x73, 0x77, 0x65
        /*0026*/ 	.byte	0x65, 0x70, 0x5f, 0x73, 0x72, 0x63, 0x2f, 0x69, 0x6e, 0x63, 0x6c, 0x75, 0x64, 0x65, 0x2f, 0x63
        /*0036*/ 	.byte	0x75, 0x74, 0x65, 0x2f, 0x70, 0x6f, 0x69, 0x6e, 0x74, 0x65, 0x72, 0x5f, 0x66, 0x6c, 0x61, 0x67
        /*0046*/ 	.byte	0x67, 0x65, 0x64, 0x2e, 0x68, 0x70, 0x70, 0x00
	.type		$str$26,@object
	.size		$str$26,($str$25 - $str$26)
$str$26:
        /*004e*/ 	.byte	0x2f, 0x74, 0x6d, 0x70, 0x2f, 0x63, 0x75, 0x74, 0x6c, 0x61, 0x73, 0x73, 0x5f, 0x73, 0x77, 0x65
        /*005e*/ 	.byte	0x65, 0x70, 0x5f, 0x73, 0x72, 0x63, 0x2f, 0x69, 0x6e, 0x63, 0x6c, 0x75, 0x64, 0x65, 0x2f, 0x63
        /*006e*/ 	.byte	0x75, 0x74, 0x65, 0x2f, 0x61, 0x74, 0x6f, 0x6d, 0x2f, 0x63, 0x6f, 0x70, 0x79, 0x5f, 0x74, 0x72
        /*007e*/ 	.byte	0x61, 0x69, 0x74, 0x73, 0x5f, 0x73, 0x6d, 0x31, 0x30, 0x30, 0x2e, 0x68, 0x70, 0x70, 0x00
	.type		$str$25,@object
	.size		$str$25,(__unnamed_1 - $str$25)
$str$25:
        /*008d*/ 	.byte	0x28, 0x28, 0x75, 0x69, 0x6e, 0x74, 0x33, 0x32, 0x5f, 0x74, 0x28, 0x74, 0x68, 0x72, 0x65, 0x61
        /*009d*/ 	.byte	0x64, 0x49, 0x64, 0x78, 0x2e, 0x78, 0x29, 0x20, 0x2f, 0x20, 0x33, 0x32, 0x29, 0x20, 0x25, 0x20
        /*00ad*/ 	.byte	0x34, 0x29, 0x20, 0x3d, 0x3d, 0x20, 0x28, 0x28, 0x28, 0x74, 0x6d, 0x65, 0x6d, 0x5f, 0x61, 0x64
        /*00bd*/ 	.byte	0x64, 0x72, 0x20, 0x3e, 0x3e, 0x20, 0x31, 0x36, 0x29, 0x20, 0x2f, 0x20, 0x33, 0x32, 0x29, 0x20
        /*00cd*/ 	.byte	0x25, 0x20, 0x34, 0x29, 0x00
	.type		__unnamed_1,@object
	.size		__unnamed_1,(__unnamed_2 - __unnamed_1)
__unnamed_1:
        /*00d2*/ 	.byte	0x61, 0x75, 0x74, 0x6f, 0x20, 0x63, 0x75, 0x74, 0x65, 0x3a, 0x3a, 0x61, 0x73, 0x5f, 0x70, 0x6f
        /* <DEDUP_REMOVED lines=24> */
        /*0262*/ 	.byte	0x3e, 0x3e, 0x3e, 0x3e, 0x5d, 0x00
	.type		__unnamed_2,@object
	.size		__unnamed_2,(.L_2 - __unnamed_2)
__unnamed_2:
        /* <DEDUP_REMOVED lines=41> */
.L_2:


//--------------------- .nv.shared._ZN7cutlass13device_kernelINS_4gemm6kernel13GemmUniversalIN4cute5tupleIJiiiiEEENS1_10collective13CollectiveMmaINS1_35MainloopSm100TmaUmmaWarpSpecializedILi7ELi2ELi3ENS5_IJNS4_1CILi2EEENSA_ILi1EEESC_EEEEENS5_IJNSA_ILi256EEENSA_ILi160EEENSA_ILi128EEEEEEaNS5_IJlSC_lEEEaSJ_NS4_8TiledMMAINS4_8MMA_AtomIJNS4_21SM100_MMA_S8_2x1SM_SSIaaiLi256ELi160ELNS4_4UMMA5MajorE0ELSO_0ELNSN_8SaturateE0EEEEEENS4_6LayoutINS5_IJSC_SC_SC_EEENS5_IJNSA_ILi0EEESU_SU_EEEEENS5_IJNS4_10UnderscoreESX_SX_EEEEENS4_18SM100_TMA_2SM_LOADENS4_14ComposedLayoutINS4_7SwizzleILi3ELi4ELi3EEENS4_18smem_ptr_flag_bitsILi8EEENSS_INS5_IJNSA_ILi8EEESH_EEENS5_IJSH_SC_EEEEEEEvNS4_8identityES10_S1A_vS1B_EENS_8epilogue10collective18CollectiveEpilogueINS1D_23Sm100TmaWarpSpecializedILi1ELi1ELi160ELb0ELb0EEEJNS5_IJSH_SG_SH_EEENS5_IJNSS_ISH_SC_EENSS_ISG_SC_EEEEEaSJ_aSJ_NS1D_6fusion15FusionCallbacksIS1H_NS1M_17LinearCombinationIaiaiLNS_15FloatRoundStyleE2EEES1I_S1L_JEEENS4_5SM1004TMEM4LOAD26SM100_TMEM_LOAD_32dp32b32xENS4_13SM90_TMA_LOADENS11_INS12_ILi1ELi4ELi3EEES15_NSS_INS5_IJS16_NSA_ILi32EEEEEENS5_IJS1Y_SC_EEEEEEENS4_39AutoVectorizingCopyWithAssumedAlignmentILi128EEENS4_14SM90_TMA_STOREES22_S24_S24_EEEvvEEEEvNT_6ParamsE --------------------------
	.section	.nv.shared._ZN7cutlass13device_kernelINS_4gemm6kernel13GemmUniversalIN4cute5tupleIJiiiiEEENS1_10collective13CollectiveMmaINS1_35MainloopSm100TmaUmmaWarpSpecializedILi7ELi2ELi3ENS5_IJNS4_1CILi2EEENSA_ILi1EEESC_EEEEENS5_IJNSA_ILi256EEENSA_ILi160EEENSA_ILi128EEEEEEaNS5_IJlSC_lEEEaSJ_NS4_8TiledMMAINS4_8MMA_AtomIJNS4_21SM100_MMA_S8_2x1SM_SSIaaiLi256ELi160ELNS4_4UMMA5MajorE0ELSO_0ELNSN_8SaturateE0EEEEEENS4_6LayoutINS5_IJSC_SC_SC_EEENS5_IJNSA_ILi0EEESU_SU_EEEEENS5_IJNS4_10UnderscoreESX_SX_EEEEENS4_18SM100_TMA_2SM_LOADENS4_14ComposedLayoutINS4_7SwizzleILi3ELi4ELi3EEENS4_18smem_ptr_flag_bitsILi8EEENSS_INS5_IJNSA_ILi8EEESH_EEENS5_IJSH_SC_EEEEEEEvNS4_8identityES10_S1A_vS1B_EENS_8epilogue10collective18CollectiveEpilogueINS1D_23Sm100TmaWarpSpecializedILi1ELi1ELi160ELb0ELb0EEEJNS5_IJSH_SG_SH_EEENS5_IJNSS_ISH_SC_EENSS_ISG_SC_EEEEEaSJ_aSJ_NS1D_6fusion15FusionCallbacksIS1H_NS1M_17LinearCombinationIaiaiLNS_15FloatRoundStyleE2EEES1I_S1L_JEEENS4_5SM1004TMEM4LOAD26SM100_TMEM_LOAD_32dp32b32xENS4_13SM90_TMA_LOADENS11_INS12_ILi1ELi4ELi3EEES15_NSS_INS5_IJS16_NSA_ILi32EEEEEENS5_IJS1Y_SC_EEEEEEENS4_39AutoVectorizingCopyWithAssumedAlignmentILi128EEENS4_14SM90_TMA_STOREES22_S24_S24_EEEvvEEEEvNT_6ParamsE,"aw",@nobits
	.sectionflags	@""
	.align	16
	.zero		1024


//--------------------- .nv.shared.reserved.0     --------------------------
	.section	.nv.shared.reserved.0,"aw",@nobits
	.weak		__nv_reservedSMEM_offset_0_alias
	.size		__nv_reservedSMEM_offset_0_alias, 0, 64
	.other		__nv_reservedSMEM_offset_0_alias,@"STO_CUDA_RESERVED_SHARED STV_DEFAULT"
__nv_reservedSMEM_offset_0_alias:
	.zero		0
.nv.shared.reserved.0:
	.zero		64
	.weak		__nv_reservedSMEM_tcgen05_partition
	.type		__nv_reservedSMEM_tcgen05_partition,@object
	.size		__nv_reservedSMEM_tcgen05_partition,(.L_0 - __nv_reservedSMEM_tcgen05_partition)
__nv_reservedSMEM_tcgen05_partition:
	.zero		32
.L_0:


//--------------------- .nv.global                --------------------------
	.section	.nv.global,"aw",@nobits
.nv.global:
	.type		_ZN40_INTERNAL_1458c9de_4_k_cu_e93b13c7_296114cute1_E,@object
	.size		_ZN40_INTERNAL_1458c9de_4_k_cu_e93b13c7_296114cute1_E,(_ZN40_INTERNAL_1458c9de_4_k_cu_e93b13c7_296114cuda3std3__45__cpo6cbeginE - _ZN40_INTERNAL_1458c9de_4_k_cu_e93b13c7_296114cute1_E)
_ZN40_INTERNAL_1458c9de_4_k_cu_e93b13c7_296114cute1_E:
	.zero		1
	.type		_ZN40_INTERNAL_1458c9de_4_k_cu_e93b13c7_296114cuda3std3__45__cpo6cbeginE,@object
	.size		_ZN40_INTERNAL_1458c9de_4_k_cu_e93b13c7_296114cuda3std3__45__cpo6cbeginE,(_ZN40_INTERNAL_1458c9de_4_k_cu_e93b13c7_296114cuda3std3__48in_placeE - _ZN40_INTERNAL_1458c9de_4_k_cu_e93b13c7_296114cuda3std3__45__cpo6cbeginE)
_ZN40_INTERNAL_1458c9de_4_k_cu_e93b13c7_296114cuda3std3__45__cpo6cbeginE:
	.zero		1
	.type		_ZN40_INTERNAL_1458c9de_4_k_cu_e93b13c7_296114cuda3std3__48in_placeE,@object
	.size		_ZN40_INTERNAL_1458c9de_4_k_cu_e93b13c7_296114cuda3std3__48in_placeE,(_ZN40_INTERNAL_1458c9de_4_k_cu_e93b13c7_296114cuda3std6ranges3__45__cpo9iter_moveE - _ZN40_INTERNAL_1458c9de_4_k_cu_e93b13c7_296114cuda3std3__48in_placeE)
_ZN40_INTERNAL_1458c9de_4_k_cu_e93b13c7_296114cuda3std3__48in_placeE:
	.zero		1
	.type		_ZN40_INTERNAL_1458c9de_4_k_cu_e93b13c7_296114cuda3std6ranges3__45__cpo9iter_moveE,@object
	.size		_ZN40_INTERNAL_1458c9de_4_k_cu_e93b13c7_296114cuda3std6ranges3__45__cpo9iter_moveE,(_ZN40_INTERNAL_1458c9de_4_k_cu_e93b13c7_296114cuda3std3__45__cpo5beginE - _ZN40_INTERNAL_1458c9de_4_k_cu_e93b13c7_296114cuda3std6ranges3__45__cpo9iter_moveE)
_ZN40_INTERNAL_1458c9de_4_k_cu_e93b13c7_296114cuda3std6ranges3__45__cpo9iter_moveE:
	.zero		1
	.type		_ZN40_INTERNAL_1458c9de_4_k_cu_e93b13c7_296114cuda3std3__45__cpo5beginE,@object
	.size		_ZN40_INTERNAL_1458c9de_4_k_cu_e93b13c7_296114cuda3std3__45__cpo5beginE,(_ZN40_INTERNAL_1458c9de_4_k_cu_e93b13c7_296114cuda3std3__442_GLOBAL__N__1458c9de_4_k_cu_e93b13c7_296116ignoreE - _ZN40_INTERNAL_1458c9de_4_k_cu_e93b13c7_296114cuda3std3__45__cpo5beginE)
_ZN40_INTERNAL_1458c9de_4_k_cu_e93b13c7_296114cuda3std3__45__cpo5beginE:
	.zero		1
	.type		_ZN40_INTERNAL_1458c9de_4_k_cu_e93b13c7_296114cuda3std3__442_GLOBAL__N__1458c9de_4_k_cu_e93b13c7_296116ignoreE,@object
	.size		_ZN40_INTERNAL_1458c9de_4_k_cu_e93b13c7_296114cuda3std3__442_GLOBAL__N__1458c9de_4_k_cu_e93b13c7_296116ignoreE,(_ZN40_INTERNAL_1458c9de_4_k_cu_e93b13c7_296114cute7productE - _ZN40_INTERNAL_1458c9de_4_k_cu_e93b13c7_296114cuda3std3__442_GLOBAL__N__1458c9de_4_k_cu_e93b13c7_296116ignoreE)
_ZN40_INTERNAL_1458c9de_4_k_cu_e93b13c7_296114cuda3std3__442_GLOBAL__N__1458c9de_4_k_cu_e93b13c7_296116ignoreE:
	.zero		1
	.type		_ZN40_INTERNAL_1458c9de_4_k_cu_e93b13c7_296114cute7productE,@object
	.size		_ZN40_INTERNAL_1458c9de_4_k_cu_e93b13c7_296114cute7productE,(_ZN40_INTERNAL_1458c9de_4_k_cu_e93b13c7_296114cuda3std3__45__cpo3endE - _ZN40_INTERNAL_1458c9de_4_k_cu_e93b13c7_296114cute7productE)
_ZN40_INTERNAL_1458c9de_4_k_cu_e93b13c7_296114cute7productE:
	.zero		1
	.type		_ZN40_INTERNAL_1458c9de_4_k_cu_e93b13c7_296114cuda3std3__45__cpo3endE,@object
	.size		_ZN40_INTERNAL_1458c9de_4_k_cu_e93b13c7_296114cuda3std3__45__cpo3endE,(_ZN40_INTERNAL_1458c9de_4_k_cu_e93b13c7_296114cuda3std3__419piecewise_constructE - _ZN40_INTERNAL_1458c9de_4_k_cu_e93b13c7_296114cuda3std3__45__cpo3endE)
_ZN40_INTERNAL_1458c9de_4_k_cu_e93b13c7_296114cuda3std3__45__cpo3endE:
	.zero		1
	.type		_ZN40_INTERNAL_1458c9de_4_k_cu_e93b13c7_296114cuda3std3__419piecewise_constructE,@object
	.size		_ZN40_INTERNAL_1458c9de_4_k_cu_e93b13c7_296114cuda3std3__419piecewise_constructE,(_ZN40_INTERNAL_1458c9de_4_k_cu_e93b13c7_296114cuda3std3__45__cpo4cendE - _ZN40_INTERNAL_1458c9de_4_k_cu_e93b13c7_296114cuda3std3__419piecewise_constructE)
_ZN40_INTERNAL_1458c9de_4_k_cu_e93b13c7_296114cuda3std3__419piecewise_constructE:
	.zero		1
	.type		_ZN40_INTERNAL_1458c9de_4_k_cu_e93b13c7_296114cuda3std3__45__cpo4cendE,@object
	.size		_ZN40_INTERNAL_1458c9de_4_k_cu_e93b13c7_296114cuda3std3__45__cpo4cendE,(_ZN40_INTERNAL_1458c9de_4_k_cu_e93b13c7_296114cuda3std6ranges3__45__cpo4swapE - _ZN40_INTERNAL_1458c9de_4_k_cu_e93b13c7_296114cuda3std3__45__cpo4cendE)
_ZN40_INTERNAL_1458c9de_4_k_cu_e93b13c7_296114cuda3std3__45__cpo4cendE:
	.zero		1
	.type		_ZN40_INTERNAL_1458c9de_4_k_cu_e93b13c7_296114cuda3std6ranges3__45__cpo4swapE,@object
	.size		_ZN40_INTERNAL_1458c9de_4_k_cu_e93b13c7_296114cuda3std6ranges3__45__cpo4swapE,(.L_10 - _ZN40_INTERNAL_1458c9de_4_k_cu_e93b13c7_296114cuda3std6ranges3__45__cpo4swapE)
_ZN40_INTERNAL_1458c9de_4_k_cu_e93b13c7_296114cuda3std6ranges3__45__cpo4swapE:
	.zero		1
.L_10:


//--------------------- .nv.constant0._ZN7cutlass13device_kernelINS_4gemm6kernel13GemmUniversalIN4cute5tupleIJiiiiEEENS1_10collective13CollectiveMmaINS1_35MainloopSm100TmaUmmaWarpSpecializedILi7ELi2ELi3ENS5_IJNS4_1CILi2EEENSA_ILi1EEESC_EEEEENS5_IJNSA_ILi256EEENSA_ILi160EEENSA_ILi128EEEEEEaNS5_IJlSC_lEEEaSJ_NS4_8TiledMMAINS4_8MMA_AtomIJNS4_21SM100_MMA_S8_2x1SM_SSIaaiLi256ELi160ELNS4_4UMMA5MajorE0ELSO_0ELNSN_8SaturateE0EEEEEENS4_6LayoutINS5_IJSC_SC_SC_EEENS5_IJNSA_ILi0EEESU_SU_EEEEENS5_IJNS4_10UnderscoreESX_SX_EEEEENS4_18SM100_TMA_2SM_LOADENS4_14ComposedLayoutINS4_7SwizzleILi3ELi4ELi3EEENS4_18smem_ptr_flag_bitsILi8EEENSS_INS5_IJNSA_ILi8EEESH_EEENS5_IJSH_SC_EEEEEEEvNS4_8identityES10_S1A_vS1B_EENS_8epilogue10collective18CollectiveEpilogueINS1D_23Sm100TmaWarpSpecializedILi1ELi1ELi160ELb0ELb0EEEJNS5_IJSH_SG_SH_EEENS5_IJNSS_ISH_SC_EENSS_ISG_SC_EEEEEaSJ_aSJ_NS1D_6fusion15FusionCallbacksIS1H_NS1M_17LinearCombinationIaiaiLNS_15FloatRoundStyleE2EEES1I_S1L_JEEENS4_5SM1004TMEM4LOAD26SM100_TMEM_LOAD_32dp32b32xENS4_13SM90_TMA_LOADENS11_INS12_ILi1ELi4ELi3EEES15_NSS_INS5_IJS16_NSA_ILi32EEEEEENS5_IJS1Y_SC_EEEEEEENS4_39AutoVectorizingCopyWithAssumedAlignmentILi128EEENS4_14SM90_TMA_STOREES22_S24_S24_EEEvvEEEEvNT_6ParamsE --------------------------
	.section	.nv.constant0._ZN7cutlass13device_kernelINS_4gemm6kernel13GemmUniversalIN4cute5tupleIJiiiiEEENS1_10collective13CollectiveMmaINS1_35MainloopSm100TmaUmmaWarpSpecializedILi7ELi2ELi3ENS5_IJNS4_1CILi2EEENSA_ILi1EEESC_EEEEENS5_IJNSA_ILi256EEENSA_ILi160EEENSA_ILi128EEEEEEaNS5_IJlSC_lEEEaSJ_NS4_8TiledMMAINS4_8MMA_AtomIJNS4_21SM100_MMA_S8_2x1SM_SSIaaiLi256ELi160ELNS4_4UMMA5MajorE0ELSO_0ELNSN_8SaturateE0EEEEEENS4_6LayoutINS5_IJSC_SC_SC_EEENS5_IJNSA_ILi0EEESU_SU_EEEEENS5_IJNS4_10UnderscoreESX_SX_EEEEENS4_18SM100_TMA_2SM_LOADENS4_14ComposedLayoutINS4_7SwizzleILi3ELi4ELi3EEENS4_18smem_ptr_flag_bitsILi8EEENSS_INS5_IJNSA_ILi8EEESH_EEENS5_IJSH_SC_EEEEEEEvNS4_8identityES10_S1A_vS1B_EENS_8epilogue10collective18CollectiveEpilogueINS1D_23Sm100TmaWarpSpecializedILi1ELi1ELi160ELb0ELb0EEEJNS5_IJSH_SG_SH_EEENS5_IJNSS_ISH_SC_EENSS_ISG_SC_EEEEEaSJ_aSJ_NS1D_6fusion15FusionCallbacksIS1H_NS1M_17LinearCombinationIaiaiLNS_15FloatRoundStyleE2EEES1I_S1L_JEEENS4_5SM1004TMEM4LOAD26SM100_TMEM_LOAD_32dp32b32xENS4_13SM90_TMA_LOADENS11_INS12_ILi1ELi4ELi3EEES15_NSS_INS5_IJS16_NSA_ILi32EEEEEENS5_IJS1Y_SC_EEEEEEENS4_39AutoVectorizingCopyWithAssumedAlignmentILi128EEENS4_14SM90_TMA_STOREES22_S24_S24_EEEvvEEEEvNT_6ParamsE,"a",@progbits
	.sectionflags	@""
	.align	4
.nv.constant0._ZN7cutlass13device_kernelINS_4gemm6kernel13GemmUniversalIN4cute5tupleIJiiiiEEENS1_10collective13CollectiveMmaINS1_35MainloopSm100TmaUmmaWarpSpecializedILi7ELi2ELi3ENS5_IJNS4_1CILi2EEENSA_ILi1EEESC_EEEEENS5_IJNSA_ILi256EEENSA_ILi160EEENSA_ILi128EEEEEEaNS5_IJlSC_lEEEaSJ_NS4_8TiledMMAINS4_8MMA_AtomIJNS4_21SM100_MMA_S8_2x1SM_SSIaaiLi256ELi160ELNS4_4UMMA5MajorE0ELSO_0ELNSN_8SaturateE0EEEEEENS4_6LayoutINS5_IJSC_SC_SC_EEENS5_IJNSA_ILi0EEESU_SU_EEEEENS5_IJNS4_10UnderscoreESX_SX_EEEEENS4_18SM100_TMA_2SM_LOADENS4_14ComposedLayoutINS4_7SwizzleILi3ELi4ELi3EEENS4_18smem_ptr_flag_bitsILi8EEENSS_INS5_IJNSA_ILi8EEESH_EEENS5_IJSH_SC_EEEEEEEvNS4_8identityES10_S1A_vS1B_EENS_8epilogue10collective18CollectiveEpilogueINS1D_23Sm100TmaWarpSpecializedILi1ELi1ELi160ELb0ELb0EEEJNS5_IJSH_SG_SH_EEENS5_IJNSS_ISH_SC_EENSS_ISG_SC_EEEEEaSJ_aSJ_NS1D_6fusion15FusionCallbacksIS1H_NS1M_17LinearCombinationIaiaiLNS_15FloatRoundStyleE2EEES1I_S1L_JEEENS4_5SM1004TMEM4LOAD26SM100_TMEM_LOAD_32dp32b32xENS4_13SM90_TMA_LOADENS11_INS12_ILi1ELi4ELi3EEES15_NSS_INS5_IJS16_NSA_ILi32EEEEEENS5_IJS1Y_SC_EEEEEEENS4_39AutoVectorizingCopyWithAssumedAlignmentILi128EEENS4_14SM90_TMA_STOREES22_S24_S24_EEEvvEEEEvNT_6ParamsE:
	.zero		2944


//--------------------- SYMBOLS --------------------------

	.type		.nv.reservedSmem.offset0,@object
	.size		.nv.reservedSmem.offset0,0x4
	.type		.nv.reservedSmem.cap,@object
	.size		.nv.reservedSmem.cap,0x4
	.type		__assertfail,@function
